	.target	sm_90a

	.elftype	@"ET_EXEC"


//--------------------- .note.nv.tkinfo           --------------------------
	.section	.note.nv.tkinfo,"",@"SHT_NOTE"
	.sectionflags	@"SHF_NOTE_NV_TKINFO"
	.tkinfo
        /*0018*/ 	.word	0x00000002
        /*0030*/ 	.string	""
        /*0030*/ 	.string	"ptxas"
        /*0030*/ 	.string	"Cuda compilation tools, release 13.0, V13.0.88"
        /*0030*/ 	.string	"Build cuda_13.0.r13.0/compiler.36424714_0"
        /*0030*/ 	.string	"-arch sm_90a -m 64 "



//--------------------- .note.nv.cuinfo           --------------------------
	.section	.note.nv.cuinfo,"",@"SHT_NOTE"
	.sectionflags	@"SHF_NOTE_NV_CUINFO"
        /*0018*/ 	.short	0x0002
        /*001a*/ 	.short	0x005a
        /*001c*/ 	.short	0x0082
	.zero		2


//--------------------- .nv.info                  --------------------------
	.section	.nv.info,"",@"SHT_CUDA_INFO"
	.align	4


	//----- nvinfo : EIATTR_REGCOUNT
	.align		4
        /*0000*/ 	.byte	0x04, 0x2f
        /*0002*/ 	.short	(.L_15 - .L_14)
	.align		4
.L_14:
        /*0004*/ 	.word	index@(_ZN7cutlass13device_kernelINS_4gemm6kernel13GemmUniversalIN4cute5tupleIJiiiiEEENS1_10collective13CollectiveMmaINS1_34MainloopSm90TmaGmmaWarpSpecializedILi4ENS5_IJNS4_1CILi2EEENSA_ILi1EEESC_EEENS1_32KernelTmaWarpSpecializedPingpongEEENS5_IJNSA_ILi64EEENSA_ILi128EEESH_EEENS_6half_tENS5_IJlSC_lEEESJ_SK_NS4_8TiledMMAINS4_8MMA_AtomIJNS4_4SM904GMMA26MMA_64x128x16_F32F16F16_SSILNSO_5MajorE0ELSQ_0ELNSO_7ScaleInE1ELSR_1EEEEEENS4_6LayoutINS5_IJSC_SC_SC_EEENS5_IJNSA_ILi0EEESW_SW_EEEEENS5_IJNS4_10UnderscoreESZ_SZ_EEEEENS4_13SM90_TMA_LOADENS4_14ComposedLayoutINS4_7SwizzleILi3ELi4ELi3EEENS4_18smem_ptr_flag_bitsILi16EEENSU_INS5_IJNSA_ILi8EEESG_EEENS5_IJSG_SC_EEEEEEEvNS4_8identityENS4_23SM90_TMA_LOAD_MULTICASTES1C_vS1D_EENS_8epilogue10collective6detail29Sm90TmaWarpSpecializedAdapterINS1H_15DefaultEpilogueISJ_SK_SK_NS1G_6thread17LinearCombinationISJ_Li1EffLNS1L_9ScaleType4KindE0ELNS_15FloatRoundStyleE2ESJ_EENS1_15EpilogueDefaultEEEEEvvEEEEvNT_6ParamsE)
        /*0008*/ 	.word	0x000000a8


	//----- nvinfo : EIATTR_FRAME_SIZE
	.align		4
.L_15:
        /*000c*/ 	.byte	0x04, 0x11
        /*000e*/ 	.short	(.L_17 - .L_16)
	.align		4
.L_16:
        /*0010*/ 	.word	index@(_ZN7cutlass13device_kernelINS_4gemm6kernel13GemmUniversalIN4cute5tupleIJiiiiEEENS1_10collective13CollectiveMmaINS1_34MainloopSm90TmaGmmaWarpSpecializedILi4ENS5_IJNS4_1CILi2EEENSA_ILi1EEESC_EEENS1_32KernelTmaWarpSpecializedPingpongEEENS5_IJNSA_ILi64EEENSA_ILi128EEESH_EEENS_6half_tENS5_IJlSC_lEEESJ_SK_NS4_8TiledMMAINS4_8MMA_AtomIJNS4_4SM904GMMA26MMA_64x128x16_F32F16F16_SSILNSO_5MajorE0ELSQ_0ELNSO_7ScaleInE1ELSR_1EEEEEENS4_6LayoutINS5_IJSC_SC_SC_EEENS5_IJNSA_ILi0EEESW_SW_EEEEENS5_IJNS4_10UnderscoreESZ_SZ_EEEEENS4_13SM90_TMA_LOADENS4_14ComposedLayoutINS4_7SwizzleILi3ELi4ELi3EEENS4_18smem_ptr_flag_bitsILi16EEENSU_INS5_IJNSA_ILi8EEESG_EEENS5_IJSG_SC_EEEEEEEvNS4_8identityENS4_23SM90_TMA_LOAD_MULTICASTES1C_vS1D_EENS_8epilogue10collective6detail29Sm90TmaWarpSpecializedAdapterINS1H_15DefaultEpilogueISJ_SK_SK_NS1G_6thread17LinearCombinationISJ_Li1EffLNS1L_9ScaleType4KindE0ELNS_15FloatRoundStyleE2ESJ_EENS1_15EpilogueDefaultEEEEEvvEEEEvNT_6ParamsE)
        /*0014*/ 	.word	0x00000000


	//----- nvinfo : EIATTR_MIN_STACK_SIZE
	.align		4
.L_17:
        /*0018*/ 	.byte	0x04, 0x12
        /*001a*/ 	.short	(.L_19 - .L_18)
	.align		4
.L_18:
        /*001c*/ 	.word	index@(_ZN7cutlass13device_kernelINS_4gemm6kernel13GemmUniversalIN4cute5tupleIJiiiiEEENS1_10collective13CollectiveMmaINS1_34MainloopSm90TmaGmmaWarpSpecializedILi4ENS5_IJNS4_1CILi2EEENSA_ILi1EEESC_EEENS1_32KernelTmaWarpSpecializedPingpongEEENS5_IJNSA_ILi64EEENSA_ILi128EEESH_EEENS_6half_tENS5_IJlSC_lEEESJ_SK_NS4_8TiledMMAINS4_8MMA_AtomIJNS4_4SM904GMMA26MMA_64x128x16_F32F16F16_SSILNSO_5MajorE0ELSQ_0ELNSO_7ScaleInE1ELSR_1EEEEEENS4_6LayoutINS5_IJSC_SC_SC_EEENS5_IJNSA_ILi0EEESW_SW_EEEEENS5_IJNS4_10UnderscoreESZ_SZ_EEEEENS4_13SM90_TMA_LOADENS4_14ComposedLayoutINS4_7SwizzleILi3ELi4ELi3EEENS4_18smem_ptr_flag_bitsILi16EEENSU_INS5_IJNSA_ILi8EEESG_EEENS5_IJSG_SC_EEEEEEEvNS4_8identityENS4_23SM90_TMA_LOAD_MULTICASTES1C_vS1D_EENS_8epilogue10collective6detail29Sm90TmaWarpSpecializedAdapterINS1H_15DefaultEpilogueISJ_SK_SK_NS1G_6thread17LinearCombinationISJ_Li1EffLNS1L_9ScaleType4KindE0ELNS_15FloatRoundStyleE2ESJ_EENS1_15EpilogueDefaultEEEEEvvEEEEvNT_6ParamsE)
        /*0020*/ 	.word	0x00000000
.L_19:


//--------------------- .nv.compat                --------------------------
	.section	.nv.compat,"",@"SHT_CUDA_COMPAT_INFO"
	.align	4
        /*0000*/ 	.byte	0x02, 0x09, 0x01, 0x00, 0x02, 0x02, 0x04, 0x00, 0x02, 0x05, 0x05, 0x00, 0x03, 0x07, 0x01, 0x01
        /*0010*/ 	.byte	0x02, 0x03, 0x01, 0x00, 0x02, 0x06, 0x01, 0x00, 0x04, 0x0b, 0x08, 0x00, 0x00, 0x00, 0x00, 0x00
        /*0020*/ 	.byte	0x00, 0x00, 0x00, 0x00


//--------------------- .nv.info._ZN7cutlass13device_kernelINS_4gemm6kernel13GemmUniversalIN4cute5tupleIJiiiiEEENS1_10collective13CollectiveMmaINS1_34MainloopSm90TmaGmmaWarpSpecializedILi4ENS5_IJNS4_1CILi2EEENSA_ILi1EEESC_EEENS1_32KernelTmaWarpSpecializedPingpongEEENS5_IJNSA_ILi64EEENSA_ILi128EEESH_EEENS_6half_tENS5_IJlSC_lEEESJ_SK_NS4_8TiledMMAINS4_8MMA_AtomIJNS4_4SM904GMMA26MMA_64x128x16_F32F16F16_SSILNSO_5MajorE0ELSQ_0ELNSO_7ScaleInE1ELSR_1EEEEEENS4_6LayoutINS5_IJSC_SC_SC_EEENS5_IJNSA_ILi0EEESW_SW_EEEEENS5_IJNS4_10UnderscoreESZ_SZ_EEEEENS4_13SM90_TMA_LOADENS4_14ComposedLayoutINS4_7SwizzleILi3ELi4ELi3EEENS4_18smem_ptr_flag_bitsILi16EEENSU_INS5_IJNSA_ILi8EEESG_EEENS5_IJSG_SC_EEEEEEEvNS4_8identityENS4_23SM90_TMA_LOAD_MULTICASTES1C_vS1D_EENS_8epilogue10collective6detail29Sm90TmaWarpSpecializedAdapterINS1H_15DefaultEpilogueISJ_SK_SK_NS1G_6thread17LinearCombinationISJ_Li1EffLNS1L_9ScaleType4KindE0ELNS_15FloatRoundStyleE2ESJ_EENS1_15EpilogueDefaultEEEEEvvEEEEvNT_6ParamsE --------------------------
	.section	.nv.info._ZN7cutlass13device_kernelINS_4gemm6kernel13GemmUniversalIN4cute5tupleIJiiiiEEENS1_10collective13CollectiveMmaINS1_34MainloopSm90TmaGmmaWarpSpecializedILi4ENS5_IJNS4_1CILi2EEENSA_ILi1EEESC_EEENS1_32KernelTmaWarpSpecializedPingpongEEENS5_IJNSA_ILi64EEENSA_ILi128EEESH_EEENS_6half_tENS5_IJlSC_lEEESJ_SK_NS4_8TiledMMAINS4_8MMA_AtomIJNS4_4SM904GMMA26MMA_64x128x16_F32F16F16_SSILNSO_5MajorE0ELSQ_0ELNSO_7ScaleInE1ELSR_1EEEEEENS4_6LayoutINS5_IJSC_SC_SC_EEENS5_IJNSA_ILi0EEESW_SW_EEEEENS5_IJNS4_10UnderscoreESZ_SZ_EEEEENS4_13SM90_TMA_LOADENS4_14ComposedLayoutINS4_7SwizzleILi3ELi4ELi3EEENS4_18smem_ptr_flag_bitsILi16EEENSU_INS5_IJNSA_ILi8EEESG_EEENS5_IJSG_SC_EEEEEEEvNS4_8identityENS4_23SM90_TMA_LOAD_MULTICASTES1C_vS1D_EENS_8epilogue10collective6detail29Sm90TmaWarpSpecializedAdapterINS1H_15DefaultEpilogueISJ_SK_SK_NS1G_6thread17LinearCombinationISJ_Li1EffLNS1L_9ScaleType4KindE0ELNS_15FloatRoundStyleE2ESJ_EENS1_15EpilogueDefaultEEEEEvvEEEEvNT_6ParamsE,"",@"SHT_CUDA_INFO"
	.sectionflags	@""
	.align	4


	//----- nvinfo : EIATTR_CUDA_API_VERSION
	.align		4
        /*0000*/ 	.byte	0x04, 0x37
        /*0002*/ 	.short	(.L_21 - .L_20)
.L_20:
        /*0004*/ 	.word	0x00000082


	//----- nvinfo : EIATTR_KPARAM_INFO
	.align		4
.L_21:
        /*0008*/ 	.byte	0x04, 0x17
        /*000a*/ 	.short	(.L_23 - .L_22)
.L_22:
        /*000c*/ 	.word	0x00000000
        /*0010*/ 	.short	0x0000
        /*0012*/ 	.short	0x0070
        /*0014*/ 	.byte	0x00, 0xf0, 0x01, 0x10


	//----- nvinfo : EIATTR_SPARSE_MMA_MASK
	.align		4
.L_23:
        /*0018*/ 	.byte	0x03, 0x50
        /*001a*/ 	.short	0x0000


	//----- nvinfo : EIATTR_MAXREG_COUNT
	.align		4
        /*001c*/ 	.byte	0x03, 0x1b
        /*001e*/ 	.short	0x00a8


	//----- nvinfo : EIATTR_NUM_BARRIERS
	.align		4
        /*0020*/ 	.byte	0x02, 0x4c
        /*0022*/ 	.byte	0x01
	.zero		1


	//----- nvinfo : EIATTR_EXTERNS
	.align		4
        /*0024*/ 	.byte	0x04, 0x0f
        /*0026*/ 	.short	(.L_25 - .L_24)


	//   ....[0]....
	.align		4
.L_24:
        /*0028*/ 	.word	index@(__assertfail)


	//----- nvinfo : EIATTR_MERCURY_ISA_VERSION
	.align		4
.L_25:
        /*002c*/ 	.byte	0x03, 0x5f
        /*002e*/ 	.short	0x0101


	//----- nvinfo : EIATTR_INT_WARP_WIDE_INSTR_OFFSETS
	.align		4
        /*0030*/ 	.byte	0x04, 0x31
        /*0032*/ 	.short	(.L_27 - .L_26)


	//   ....[0]....
.L_26:
        /*0034*/ 	.word	0x000005d0


	//   ....[1]....
        /*0038*/ 	.word	0x00000610


	//   ....[2]....
        /*003c*/ 	.word	0x000006a0


	//   ....[3]....
        /*0040*/ 	.word	0x000006b0


	//   ....[4]....
        /*0044*/ 	.word	0x000006d0


	//   ....[5]....
        /*0048*/ 	.word	0x000006f0


	//   ....[6]....
        /*004c*/ 	.word	0x000007e0


	//   ....[7]....
        /*0050*/ 	.word	0x00000800


	//   ....[8]....
        /*0054*/ 	.word	0x000025a0


	//----- nvinfo : EIATTR_COOP_GROUP_MASK_REGIDS
	.align		4
.L_27:
        /*0058*/ 	.byte	0x04, 0x29
        /*005a*/ 	.short	(.L_29 - .L_28)


	//   ....[0]....
.L_28:
        /*005c*/ 	.word	0xffffffff


	//   ....[1]....
        /*0060*/ 	.word	0xffffffff


	//   ....[2]....
        /*0064*/ 	.word	0xffffffff


	//   ....[3]....
        /*0068*/ 	.word	0xffffffff


	//   ....[4]....
        /*006c*/ 	.word	0xffffffff


	//   ....[5]....
        /*0070*/ 	.word	0xffffffff


	//   ....[6]....
        /*0074*/ 	.word	0xffffffff


	//----- nvinfo : EIATTR_COOP_GROUP_INSTR_OFFSETS
	.align		4
.L_29:
        /*0078*/ 	.byte	0x04, 0x28
        /*007a*/ 	.short	(.L_31 - .L_30)


	//   ....[0]....
.L_30:
        /*007c*/ 	.word	0x00000060


	//   ....[1]....
        /*0080*/ 	.word	0x00000080


	//   ....[2]....
        /*0084*/ 	.word	0x00000180


	//   ....[3]....
        /*0088*/ 	.word	0x000003b0


	//   ....[4]....
        /*008c*/ 	.word	0x00000400


	//   ....[5]....
        /*0090*/ 	.word	0x000004f0


	//   ....[6]....
        /*0094*/ 	.word	0x00000980


	//----- nvinfo : EIATTR_REG_RECONFIG
	.align		4
.L_31:
        /*0098*/ 	.byte	0x01, 0x54
	.zero		2


	//----- nvinfo : EIATTR_SYSCALL_OFFSETS
	.align		4
        /*009c*/ 	.byte	0x04, 0x46
        /*009e*/ 	.short	(.L_33 - .L_32)


	//   ....[0]....
.L_32:
        /*00a0*/ 	.word	0x000019b0


	//----- nvinfo : EIATTR_MBARRIER_INSTR_OFFSETS
	.align		4
.L_33:
        /*00a4*/ 	.byte	0x04, 0x39
        /*00a6*/ 	.short	(.L_35 - .L_34)


	//   ....[0]....
.L_34:
        /*00a8*/ 	.word	0x00000300
        /*00ac*/ 	.word	0x000000ff
        /*00b0*/ 	.word	0x00000000
        /*00b4*/ 	.short	0x0100
        /*00b6*/ 	.byte	0x07
	.zero		1


	//   ....[1]....
        /*00b8*/ 	.word	0x00000310
        /*00bc*/ 	.word	0x000000ff
        /*00c0*/ 	.word	0x00000020
        /*00c4*/ 	.short	0x0100
        /*00c6*/ 	.byte	0x07
	.zero		1


	//   ....[2]....
        /*00c8*/ 	.word	0x00000320
        /*00cc*/ 	.word	0x000000ff
        /*00d0*/ 	.word	0x00000008
        /*00d4*/ 	.short	0x0100
        /*00d6*/ 	.byte	0x07
	.zero		1


	//   ....[3]....
        /*00d8*/ 	.word	0x00000330
        /*00dc*/ 	.word	0x000000ff
        /*00e0*/ 	.word	0x00000028
        /*00e4*/ 	.short	0x0100
        /*00e6*/ 	.byte	0x07
	.zero		1


	//   ....[4]....
        /*00e8*/ 	.word	0x00000340
        /*00ec*/ 	.word	0x000000ff
        /*00f0*/ 	.word	0x00000010
        /*00f4*/ 	.short	0x0100
        /*00f6*/ 	.byte	0x07
	.zero		1


	//   ....[5]....
        /*00f8*/ 	.word	0x00000350
        /*00fc*/ 	.word	0x000000ff
        /*0100*/ 	.word	0x00000030
        /*0104*/ 	.short	0x0100
        /*0106*/ 	.byte	0x07
	.zero		1


	//   ....[6]....
        /*0108*/ 	.word	0x00000360
        /*010c*/ 	.word	0x000000ff
        /*0110*/ 	.word	0x00000018
        /*0114*/ 	.short	0x0100
        /*0116*/ 	.byte	0x07
	.zero		1


	//   ....[7]....
        /*0118*/ 	.word	0x00000370
        /*011c*/ 	.word	0x000000ff
        /*0120*/ 	.word	0x00000038
        /*0124*/ 	.short	0x0100
        /*0126*/ 	.byte	0x07
	.zero		1


	//   ....[8]....
        /*0128*/ 	.word	0x00000840
        /*012c*/ 	.word	0x000000ff
        /*0130*/ 	.word	0x00000070
        /*0134*/ 	.short	0x0100
        /*0136*/ 	.byte	0x0c
	.zero		1


	//   ....[9]....
        /*0138*/ 	.word	0x00000890
        /*013c*/ 	.word	0x000000ff
        /*0140*/ 	.word	0x00000078
        /*0144*/ 	.short	0x0100
        /*0146*/ 	.byte	0x0c
	.zero		1


	//   ....[10]....
        /*0148*/ 	.word	0x000008c0
        /*014c*/ 	.word	0x000000ff
        /*0150*/ 	.word	0x00000050
        /*0154*/ 	.short	0x0100
        /*0156*/ 	.byte	0x0d
	.zero		1


	//   ....[11]....
        /*0158*/ 	.word	0x00000910
        /*015c*/ 	.word	0x000000ff
        /*0160*/ 	.word	0x00000058
        /*0164*/ 	.short	0x0100
        /*0166*/ 	.byte	0x0d
	.zero		1


	//   ....[12]....
        /*0168*/ 	.word	0x00000920
        /*016c*/ 	.word	0x000000ff
        /*0170*/ 	.word	0x00000060
        /*0174*/ 	.short	0x0100
        /*0176*/ 	.byte	0x0d
	.zero		1


	//   ....[13]....
        /*0178*/ 	.word	0x00000930
        /*017c*/ 	.word	0x000000ff
        /*0180*/ 	.word	0x00000068
        /*0184*/ 	.short	0x0100
        /*0186*/ 	.byte	0x0d
	.zero		1


	//   ....[14]....
        /*0188*/ 	.word	0x00001870
        /*018c*/ 	.word	0x00000061
        /*0190*/ 	.word	0xfffffff8
        /*0194*/ 	.short	0x010a
        /*0196*/ 	.byte	0x3f
	.zero		1


	//   ....[15]....
        /*0198*/ 	.word	0x00001a40
        /*019c*/ 	.word	0x00000003
        /*01a0*/ 	.word	0x00000000
        /*01a4*/ 	.short	0x010a
        /*01a6*/ 	.byte	0x3f
	.zero		1


	//   ....[16]....
        /*01a8*/ 	.word	0x00001aa0
        /*01ac*/ 	.word	0x00000003
        /*01b0*/ 	.word	0x00000000
        /*01b4*/ 	.short	0x010a
        /*01b6*/ 	.byte	0x3f
	.zero		1


	//   ....[17]....
        /*01b8*/ 	.word	0x00001fc0
        /*01bc*/ 	.word	0x000000ff
        /*01c0*/ 	.word	0x00000000
        /*01c4*/ 	.short	0x010a
        /*01c6*/ 	.byte	0x04
	.zero		1


	//   ....[18]....
        /*01c8*/ 	.word	0x00002000
        /*01cc*/ 	.word	0x000000ff
        /*01d0*/ 	.word	0x00000000
        /*01d4*/ 	.short	0x010a
        /*01d6*/ 	.byte	0x04
	.zero		1


	//   ....[19]....
        /*01d8*/ 	.word	0x00002430
        /*01dc*/ 	.word	0x00000005
        /*01e0*/ 	.word	0x00000000
        /*01e4*/ 	.short	0x0101
        /*01e6*/ 	.byte	0x3f
	.zero		1


	//   ....[20]....
        /*01e8*/ 	.word	0x00002530
        /*01ec*/ 	.word	0x00000065
        /*01f0*/ 	.word	0x00000000
        /*01f4*/ 	.short	0x0101
        /*01f6*/ 	.byte	0x32
	.zero		1


	//   ....[21]....
        /*01f8*/ 	.word	0x00002620
        /*01fc*/ 	.word	0x00000003
        /*0200*/ 	.word	0x00000000
        /*0204*/ 	.short	0x0101
        /*0206*/ 	.byte	0x3f
	.zero		1


	//   ....[22]....
        /*0208*/ 	.word	0x00002680
        /*020c*/ 	.word	0x00000061
        /*0210*/ 	.word	0x00000008
        /*0214*/ 	.short	0x010a
        /*0216*/ 	.byte	0x3f
	.zero		1


	//   ....[23]....
        /*0218*/ 	.word	0x00006780
        /*021c*/ 	.word	0x00000062
        /*0220*/ 	.word	0x00000000
        /*0224*/ 	.short	0x0101
        /*0226*/ 	.byte	0x32
	.zero		1


	//   ....[24]....
        /*0228*/ 	.word	0x000071d0
        /*022c*/ 	.word	0x00000007
        /*0230*/ 	.word	0x00000020
        /*0234*/ 	.short	0x010a
        /*0236*/ 	.byte	0x3f
	.zero		1


	//   ....[25]....
        /*0238*/ 	.word	0x00007660
        /*023c*/ 	.word	0x00000003
        /*0240*/ 	.word	0x00000078
        /*0244*/ 	.short	0x0101
        /*0246*/ 	.byte	0x3f
	.zero		1


	//   ....[26]....
        /*0248*/ 	.word	0x00007dd0
        /*024c*/ 	.word	0x00000007
        /*0250*/ 	.word	0x00000000
        /*0254*/ 	.short	0x010a
        /*0256*/ 	.byte	0x3f
	.zero		1


	//   ....[27]....
        /*0258*/ 	.word	0x00007e50
        /*025c*/ 	.word	0x00000009
        /*0260*/ 	.word	0x00000000
        /*0264*/ 	.short	0x010a
        /*0266*/ 	.byte	0x3f
	.zero		1


	//   ....[28]....
        /*0268*/ 	.word	0x00007ee0
        /*026c*/ 	.word	0x00000006
        /*0270*/ 	.word	0x00000000
        /*0274*/ 	.short	0x010a
        /*0276*/ 	.byte	0x3f
	.zero		1


	//   ....[29]....
        /*0278*/ 	.word	0x00007f70
        /*027c*/ 	.word	0x00000003
        /*0280*/ 	.word	0x00000000
        /*0284*/ 	.short	0x010a
        /*0286*/ 	.byte	0x3f
	.zero		1


	//   ....[30]....
        /*0288*/ 	.word	0x00007fd0
        /*028c*/ 	.word	0x00000061
        /*0290*/ 	.word	0xfffffff8
        /*0294*/ 	.short	0x010a
        /*0296*/ 	.byte	0x3f
	.zero		1


	//   ....[31]....
        /*0298*/ 	.word	0x00008020
        /*029c*/ 	.word	0x00000003
        /*02a0*/ 	.word	0x00000000
        /*02a4*/ 	.short	0x010a
        /*02a6*/ 	.byte	0x3f
	.zero		1


	//   ....[32]....
        /*02a8*/ 	.word	0x00008080
        /*02ac*/ 	.word	0x00000005
        /*02b0*/ 	.word	0x00000000
        /*02b4*/ 	.short	0x010a
        /*02b6*/ 	.byte	0x3f
	.zero		1


	//   ....[33]....
        /*02b8*/ 	.word	0x000080d0
        /*02bc*/ 	.word	0x00000061
        /*02c0*/ 	.word	0x00000008
        /*02c4*/ 	.short	0x010a
        /*02c6*/ 	.byte	0x3f
	.zero		1


	//   ....[34]....
        /*02c8*/ 	.word	0x000081a0
        /*02cc*/ 	.word	0x00000007
        /*02d0*/ 	.word	0x00000020
        /*02d4*/ 	.short	0x010a
        /*02d6*/ 	.byte	0x3f
	.zero		1


	//   ....[35]....
        /*02d8*/ 	.word	0x00008270
        /*02dc*/ 	.word	0x00000007
        /*02e0*/ 	.word	0x00000000
        /*02e4*/ 	.short	0x010a
        /*02e6*/ 	.byte	0x3f
	.zero		1


	//   ....[36]....
        /*02e8*/ 	.word	0x000082c0
        /*02ec*/ 	.word	0x00000009
        /*02f0*/ 	.word	0x00000000
        /*02f4*/ 	.short	0x010a
        /*02f6*/ 	.byte	0x3f
	.zero		1


	//   ....[37]....
        /*02f8*/ 	.word	0x00008310
        /*02fc*/ 	.word	0x00000006
        /*0300*/ 	.word	0x00000000
        /*0304*/ 	.short	0x010a
        /*0306*/ 	.byte	0x3f
	.zero		1


	//----- nvinfo : EIATTR_NUM_MBARRIERS
	.align		4
.L_35:
        /*0308*/ 	.byte	0x03, 0x38
        /*030a*/ 	.short	0x000e


	//----- nvinfo : EIATTR_EXIT_INSTR_OFFSETS
	.align		4
        /*030c*/ 	.byte	0x04, 0x1c
        /*030e*/ 	.short	(.L_37 - .L_36)


	//   ....[0]....
.L_36:
        /*0310*/ 	.word	0x00001490


	//   ....[1]....
        /*0314*/ 	.word	0x000014f0


	//   ....[2]....
        /*0318*/ 	.word	0x00006ec0


	//   ....[3]....
        /*031c*/ 	.word	0x00006ef0


	//   ....[4]....
        /*0320*/ 	.word	0x00007fc0


	//----- nvinfo : EIATTR_MAX_THREADS
	.align		4
.L_37:
        /*0324*/ 	.byte	0x04, 0x05
        /*0326*/ 	.short	(.L_39 - .L_38)
.L_38:
        /*0328*/ 	.word	0x00000180
        /*032c*/ 	.word	0x00000001
        /*0330*/ 	.word	0x00000001


	//----- nvinfo : EIATTR_CRS_STACK_SIZE
	.align		4
.L_39:
        /*0334*/ 	.byte	0x04, 0x1e
        /*0336*/ 	.short	(.L_41 - .L_40)
.L_40:
        /*0338*/ 	.word	0x00000000


	//----- nvinfo : EIATTR_CBANK_PARAM_SIZE
	.align		4
.L_41:
        /*033c*/ 	.byte	0x03, 0x19
        /*033e*/ 	.short	0x0470


	//----- nvinfo : EIATTR_PARAM_CBANK
	.align		4
        /*0340*/ 	.byte	0x04, 0x0a
        /*0342*/ 	.short	(.L_43 - .L_42)
	.align		4
.L_42:
        /*0344*/ 	.word	index@(.nv.constant0._ZN7cutlass13device_kernelINS_4gemm6kernel13GemmUniversalIN4cute5tupleIJiiiiEEENS1_10collective13CollectiveMmaINS1_34MainloopSm90TmaGmmaWarpSpecializedILi4ENS5_IJNS4_1CILi2EEENSA_ILi1EEESC_EEENS1_32KernelTmaWarpSpecializedPingpongEEENS5_IJNSA_ILi64EEENSA_ILi128EEESH_EEENS_6half_tENS5_IJlSC_lEEESJ_SK_NS4_8TiledMMAINS4_8MMA_AtomIJNS4_4SM904GMMA26MMA_64x128x16_F32F16F16_SSILNSO_5MajorE0ELSQ_0ELNSO_7ScaleInE1ELSR_1EEEEEENS4_6LayoutINS5_IJSC_SC_SC_EEENS5_IJNSA_ILi0EEESW_SW_EEEEENS5_IJNS4_10UnderscoreESZ_SZ_EEEEENS4_13SM90_TMA_LOADENS4_14ComposedLayoutINS4_7SwizzleILi3ELi4ELi3EEENS4_18smem_ptr_flag_bitsILi16EEENSU_INS5_IJNSA_ILi8EEESG_EEENS5_IJSG_SC_EEEEEEEvNS4_8identityENS4_23SM90_TMA_LOAD_MULTICASTES1C_vS1D_EENS_8epilogue10collective6detail29Sm90TmaWarpSpecializedAdapterINS1H_15DefaultEpilogueISJ_SK_SK_NS1G_6thread17LinearCombinationISJ_Li1EffLNS1L_9ScaleType4KindE0ELNS_15FloatRoundStyleE2ESJ_EENS1_15EpilogueDefaultEEEEEvvEEEEvNT_6ParamsE)
        /*0348*/ 	.short	0x0210
        /*034a*/ 	.short	0x0470


	//----- nvinfo : EIATTR_SW_WAR
	.align		4
.L_43:
        /*034c*/ 	.byte	0x04, 0x36
        /*034e*/ 	.short	(.L_45 - .L_44)
.L_44:
        /*0350*/ 	.word	0x00000008
.L_45:


//--------------------- .nv.callgraph             --------------------------
	.section	.nv.callgraph,"",@"SHT_CUDA_CALLGRAPH"
	.align	4
	.sectionentsize	8
	.align		4
        /*0000*/ 	.word	0x00000000
	.align		4
        /*0004*/ 	.word	0xffffffff
	.align		4
        /*0008*/ 	.word	index@(_ZN7cutlass13device_kernelINS_4gemm6kernel13GemmUniversalIN4cute5tupleIJiiiiEEENS1_10collective13CollectiveMmaINS1_34MainloopSm90TmaGmmaWarpSpecializedILi4ENS5_IJNS4_1CILi2EEENSA_ILi1EEESC_EEENS1_32KernelTmaWarpSpecializedPingpongEEENS5_IJNSA_ILi64EEENSA_ILi128EEESH_EEENS_6half_tENS5_IJlSC_lEEESJ_SK_NS4_8TiledMMAINS4_8MMA_AtomIJNS4_4SM904GMMA26MMA_64x128x16_F32F16F16_SSILNSO_5MajorE0ELSQ_0ELNSO_7ScaleInE1ELSR_1EEEEEENS4_6LayoutINS5_IJSC_SC_SC_EEENS5_IJNSA_ILi0EEESW_SW_EEEEENS5_IJNS4_10UnderscoreESZ_SZ_EEEEENS4_13SM90_TMA_LOADENS4_14ComposedLayoutINS4_7SwizzleILi3ELi4ELi3EEENS4_18smem_ptr_flag_bitsILi16EEENSU_INS5_IJNSA_ILi8EEESG_EEENS5_IJSG_SC_EEEEEEEvNS4_8identityENS4_23SM90_TMA_LOAD_MULTICASTES1C_vS1D_EENS_8epilogue10collective6detail29Sm90TmaWarpSpecializedAdapterINS1H_15DefaultEpilogueISJ_SK_SK_NS1G_6thread17LinearCombinationISJ_Li1EffLNS1L_9ScaleType4KindE0ELNS_15FloatRoundStyleE2ESJ_EENS1_15EpilogueDefaultEEEEEvvEEEEvNT_6ParamsE)
	.align		4
        /*000c*/ 	.word	index@(__assertfail)
	.align		4
        /*0010*/ 	.word	0x00000000
	.align		4
        /*0014*/ 	.word	0xfffffffe
	.align		4
        /*0018*/ 	.word	0x00000000
	.align		4
        /*001c*/ 	.word	0xfffffffd
	.align		4
        /*0020*/ 	.word	0x00000000
	.align		4
        /*0024*/ 	.word	0xfffffffc


//--------------------- .nv.constant4             --------------------------
	.section	.nv.constant4,"a",@progbits
	.align	8
	.align		8
.nv.constant4:
        /*0000*/ 	.dword	__assertfail
	.align		8
        /*0008*/ 	.dword	__unnamed_1
	.align		8
        /*0010*/ 	.dword	_ZN40_INTERNAL_d8848d87_4_k_cu_616ddc4d_179404cuda3std3__45__cpo5beginE
	.align		8
        /*0018*/ 	.dword	_ZN40_INTERNAL_d8848d87_4_k_cu_616ddc4d_179404cuda3std3__45__cpo3endE
	.align		8
        /*0020*/ 	.dword	_ZN40_INTERNAL_d8848d87_4_k_cu_616ddc4d_179404cuda3std3__45__cpo6cbeginE
	.align		8
        /*0028*/ 	.dword	_ZN40_INTERNAL_d8848d87_4_k_cu_616ddc4d_179404cuda3std3__45__cpo4cendE
	.align		8
        /*0030*/ 	.dword	_ZN40_INTERNAL_d8848d87_4_k_cu_616ddc4d_179404cuda3std3__442_GLOBAL__N__d8848d87_4_k_cu_616ddc4d_179406ignoreE
	.align		8
        /*0038*/ 	.dword	_ZN40_INTERNAL_d8848d87_4_k_cu_616ddc4d_179404cuda3std3__419piecewise_constructE
	.align		8
        /*0040*/ 	.dword	_ZN40_INTERNAL_d8848d87_4_k_cu_616ddc4d_179404cuda3std3__48in_placeE
	.align		8
        /*0048*/ 	.dword	_ZN40_INTERNAL_d8848d87_4_k_cu_616ddc4d_179404cuda3std6ranges3__45__cpo4swapE
	.align		8
        /*0050*/ 	.dword	_ZN40_INTERNAL_d8848d87_4_k_cu_616ddc4d_179404cuda3std6ranges3__45__cpo9iter_moveE
	.align		8
        /*0058*/ 	.dword	_ZN40_INTERNAL_d8848d87_4_k_cu_616ddc4d_179404cute7productE
	.align		8
        /*0060*/ 	.dword	_ZN40_INTERNAL_d8848d87_4_k_cu_616ddc4d_179404cute1_E
	.align		8
        /*0068*/ 	.dword	$str$22
	.align		8
        /*0070*/ 	.dword	$str$23


//--------------------- .text._ZN7cutlass13device_kernelINS_4gemm6kernel13GemmUniversalIN4cute5tupleIJiiiiEEENS1_10collective13CollectiveMmaINS1_34MainloopSm90TmaGmmaWarpSpecializedILi4ENS5_IJNS4_1CILi2EEENSA_ILi1EEESC_EEENS1_32KernelTmaWarpSpecializedPingpongEEENS5_IJNSA_ILi64EEENSA_ILi128EEESH_EEENS_6half_tENS5_IJlSC_lEEESJ_SK_NS4_8TiledMMAINS4_8MMA_AtomIJNS4_4SM904GMMA26MMA_64x128x16_F32F16F16_SSILNSO_5MajorE0ELSQ_0ELNSO_7ScaleInE1ELSR_1EEEEEENS4_6LayoutINS5_IJSC_SC_SC_EEENS5_IJNSA_ILi0EEESW_SW_EEEEENS5_IJNS4_10UnderscoreESZ_SZ_EEEEENS4_13SM90_TMA_LOADENS4_14ComposedLayoutINS4_7SwizzleILi3ELi4ELi3EEENS4_18smem_ptr_flag_bitsILi16EEENSU_INS5_IJNSA_ILi8EEESG_EEENS5_IJSG_SC_EEEEEEEvNS4_8identityENS4_23SM90_TMA_LOAD_MULTICASTES1C_vS1D_EENS_8epilogue10collective6detail29Sm90TmaWarpSpecializedAdapterINS1H_15DefaultEpilogueISJ_SK_SK_NS1G_6thread17LinearCombinationISJ_Li1EffLNS1L_9ScaleType4KindE0ELNS_15FloatRoundStyleE2ESJ_EENS1_15EpilogueDefaultEEEEEvvEEEEvNT_6ParamsE --------------------------
	.section	.text._ZN7cutlass13device_kernelINS_4gemm6kernel13GemmUniversalIN4cute5tupleIJiiiiEEENS1_10collective13CollectiveMmaINS1_34MainloopSm90TmaGmmaWarpSpecializedILi4ENS5_IJNS4_1CILi2EEENSA_ILi1EEESC_EEENS1_32KernelTmaWarpSpecializedPingpongEEENS5_IJNSA_ILi64EEENSA_ILi128EEESH_EEENS_6half_tENS5_IJlSC_lEEESJ_SK_NS4_8TiledMMAINS4_8MMA_AtomIJNS4_4SM904GMMA26MMA_64x128x16_F32F16F16_SSILNSO_5MajorE0ELSQ_0ELNSO_7ScaleInE1ELSR_1EEEEEENS4_6LayoutINS5_IJSC_SC_SC_EEENS5_IJNSA_ILi0EEESW_SW_EEEEENS5_IJNS4_10UnderscoreESZ_SZ_EEEEENS4_13SM90_TMA_LOADENS4_14ComposedLayoutINS4_7SwizzleILi3ELi4ELi3EEENS4_18smem_ptr_flag_bitsILi16EEENSU_INS5_IJNSA_ILi8EEESG_EEENS5_IJSG_SC_EEEEEEEvNS4_8identityENS4_23SM90_TMA_LOAD_MULTICASTES1C_vS1D_EENS_8epilogue10collective6detail29Sm90TmaWarpSpecializedAdapterINS1H_15DefaultEpilogueISJ_SK_SK_NS1G_6thread17LinearCombinationISJ_Li1EffLNS1L_9ScaleType4KindE0ELNS_15FloatRoundStyleE2ESJ_EENS1_15EpilogueDefaultEEEEEvvEEEEvNT_6ParamsE,"ax",@progbits
	.align	128
.text._ZN7cutlass13device_kernelINS_4gemm6kernel13GemmUniversalIN4cute5tupleIJiiiiEEENS1_10collective13CollectiveMmaINS1_34MainloopSm90TmaGmmaWarpSpecializedILi4ENS5_IJNS4_1CILi2EEENSA_ILi1EEESC_EEENS1_32KernelTmaWarpSpecializedPingpongEEENS5_IJNSA_ILi64EEENSA_ILi128EEESH_EEENS_6half_tENS5_IJlSC_lEEESJ_SK_NS4_8TiledMMAINS4_8MMA_AtomIJNS4_4SM904GMMA26MMA_64x128x16_F32F16F16_SSILNSO_5MajorE0ELSQ_0ELNSO_7ScaleInE1ELSR_1EEEEEENS4_6LayoutINS5_IJSC_SC_SC_EEENS5_IJNSA_ILi0EEESW_SW_EEEEENS5_IJNS4_10UnderscoreESZ_SZ_EEEEENS4_13SM90_TMA_LOADENS4_14ComposedLayoutINS4_7SwizzleILi3ELi4ELi3EEENS4_18smem_ptr_flag_bitsILi16EEENSU_INS5_IJNSA_ILi8EEESG_EEENS5_IJSG_SC_EEEEEEEvNS4_8identityENS4_23SM90_TMA_LOAD_MULTICASTES1C_vS1D_EENS_8epilogue10collective6detail29Sm90TmaWarpSpecializedAdapterINS1H_15DefaultEpilogueISJ_SK_SK_NS1G_6thread17LinearCombinationISJ_Li1EffLNS1L_9ScaleType4KindE0ELNS_15FloatRoundStyleE2ESJ_EENS1_15EpilogueDefaultEEEEEvvEEEEvNT_6ParamsE:
        .type           _ZN7cutlass13device_kernelINS_4gemm6kernel13GemmUniversalIN4cute5tupleIJiiiiEEENS1_10collective13CollectiveMmaINS1_34MainloopSm90TmaGmmaWarpSpecializedILi4ENS5_IJNS4_1CILi2EEENSA_ILi1EEESC_EEENS1_32KernelTmaWarpSpecializedPingpongEEENS5_IJNSA_ILi64EEENSA_ILi128EEESH_EEENS_6half_tENS5_IJlSC_lEEESJ_SK_NS4_8TiledMMAINS4_8MMA_AtomIJNS4_4SM904GMMA26MMA_64x128x16_F32F16F16_SSILNSO_5MajorE0ELSQ_0ELNSO_7ScaleInE1ELSR_1EEEEEENS4_6LayoutINS5_IJSC_SC_SC_EEENS5_IJNSA_ILi0EEESW_SW_EEEEENS5_IJNS4_10UnderscoreESZ_SZ_EEEEENS4_13SM90_TMA_LOADENS4_14ComposedLayoutINS4_7SwizzleILi3ELi4ELi3EEENS4_18smem_ptr_flag_bitsILi16EEENSU_INS5_IJNSA_ILi8EEESG_EEENS5_IJSG_SC_EEEEEEEvNS4_8identityENS4_23SM90_TMA_LOAD_MULTICASTES1C_vS1D_EENS_8epilogue10collective6detail29Sm90TmaWarpSpecializedAdapterINS1H_15DefaultEpilogueISJ_SK_SK_NS1G_6thread17LinearCombinationISJ_Li1EffLNS1L_9ScaleType4KindE0ELNS_15FloatRoundStyleE2ESJ_EENS1_15EpilogueDefaultEEEEEvvEEEEvNT_6ParamsE,@function
        .size           _ZN7cutlass13device_kernelINS_4gemm6kernel13GemmUniversalIN4cute5tupleIJiiiiEEENS1_10collective13CollectiveMmaINS1_34MainloopSm90TmaGmmaWarpSpecializedILi4ENS5_IJNS4_1CILi2EEENSA_ILi1EEESC_EEENS1_32KernelTmaWarpSpecializedPingpongEEENS5_IJNSA_ILi64EEENSA_ILi128EEESH_EEENS_6half_tENS5_IJlSC_lEEESJ_SK_NS4_8TiledMMAINS4_8MMA_AtomIJNS4_4SM904GMMA26MMA_64x128x16_F32F16F16_SSILNSO_5MajorE0ELSQ_0ELNSO_7ScaleInE1ELSR_1EEEEEENS4_6LayoutINS5_IJSC_SC_SC_EEENS5_IJNSA_ILi0EEESW_SW_EEEEENS5_IJNS4_10UnderscoreESZ_SZ_EEEEENS4_13SM90_TMA_LOADENS4_14ComposedLayoutINS4_7SwizzleILi3ELi4ELi3EEENS4_18smem_ptr_flag_bitsILi16EEENSU_INS5_IJNSA_ILi8EEESG_EEENS5_IJSG_SC_EEEEEEEvNS4_8identityENS4_23SM90_TMA_LOAD_MULTICASTES1C_vS1D_EENS_8epilogue10collective6detail29Sm90TmaWarpSpecializedAdapterINS1H_15DefaultEpilogueISJ_SK_SK_NS1G_6thread17LinearCombinationISJ_Li1EffLNS1L_9ScaleType4KindE0ELNS_15FloatRoundStyleE2ESJ_EENS1_15EpilogueDefaultEEEEEvvEEEEvNT_6ParamsE,(.L_x_200 - _ZN7cutlass13device_kernelINS_4gemm6kernel13GemmUniversalIN4cute5tupleIJiiiiEEENS1_10collective13CollectiveMmaINS1_34MainloopSm90TmaGmmaWarpSpecializedILi4ENS5_IJNS4_1CILi2EEENSA_ILi1EEESC_EEENS1_32KernelTmaWarpSpecializedPingpongEEENS5_IJNSA_ILi64EEENSA_ILi128EEESH_EEENS_6half_tENS5_IJlSC_lEEESJ_SK_NS4_8TiledMMAINS4_8MMA_AtomIJNS4_4SM904GMMA26MMA_64x128x16_F32F16F16_SSILNSO_5MajorE0ELSQ_0ELNSO_7ScaleInE1ELSR_1EEEEEENS4_6LayoutINS5_IJSC_SC_SC_EEENS5_IJNSA_ILi0EEESW_SW_EEEEENS5_IJNS4_10UnderscoreESZ_SZ_EEEEENS4_13SM90_TMA_LOADENS4_14ComposedLayoutINS4_7SwizzleILi3ELi4ELi3EEENS4_18smem_ptr_flag_bitsILi16EEENSU_INS5_IJNSA_ILi8EEESG_EEENS5_IJSG_SC_EEEEEEEvNS4_8identityENS4_23SM90_TMA_LOAD_MULTICASTES1C_vS1D_EENS_8epilogue10collective6detail29Sm90TmaWarpSpecializedAdapterINS1H_15DefaultEpilogueISJ_SK_SK_NS1G_6thread17LinearCombinationISJ_Li1EffLNS1L_9ScaleType4KindE0ELNS_15FloatRoundStyleE2ESJ_EENS1_15EpilogueDefaultEEEEEvvEEEEvNT_6ParamsE)
        .other          _ZN7cutlass13device_kernelINS_4gemm6kernel13GemmUniversalIN4cute5tupleIJiiiiEEENS1_10collective13CollectiveMmaINS1_34MainloopSm90TmaGmmaWarpSpecializedILi4ENS5_IJNS4_1CILi2EEENSA_ILi1EEESC_EEENS1_32KernelTmaWarpSpecializedPingpongEEENS5_IJNSA_ILi64EEENSA_ILi128EEESH_EEENS_6half_tENS5_IJlSC_lEEESJ_SK_NS4_8TiledMMAINS4_8MMA_AtomIJNS4_4SM904GMMA26MMA_64x128x16_F32F16F16_SSILNSO_5MajorE0ELSQ_0ELNSO_7ScaleInE1ELSR_1EEEEEENS4_6LayoutINS5_IJSC_SC_SC_EEENS5_IJNSA_ILi0EEESW_SW_EEEEENS5_IJNS4_10UnderscoreESZ_SZ_EEEEENS4_13SM90_TMA_LOADENS4_14ComposedLayoutINS4_7SwizzleILi3ELi4ELi3EEENS4_18smem_ptr_flag_bitsILi16EEENSU_INS5_IJNSA_ILi8EEESG_EEENS5_IJSG_SC_EEEEEEEvNS4_8identityENS4_23SM90_TMA_LOAD_MULTICASTES1C_vS1D_EENS_8epilogue10collective6detail29Sm90TmaWarpSpecializedAdapterINS1H_15DefaultEpilogueISJ_SK_SK_NS1G_6thread17LinearCombinationISJ_Li1EffLNS1L_9ScaleType4KindE0ELNS_15FloatRoundStyleE2ESJ_EENS1_15EpilogueDefaultEEEEEvvEEEEvNT_6ParamsE,@"STO_CUDA_ENTRY STV_DEFAULT"
_ZN7cutlass13device_kernelINS_4gemm6kernel13GemmUniversalIN4cute5tupleIJiiiiEEENS1_10collective13CollectiveMmaINS1_34MainloopSm90TmaGmmaWarpSpecializedILi4ENS5_IJNS4_1CILi2EEENSA_ILi1EEESC_EEENS1_32KernelTmaWarpSpecializedPingpongEEENS5_IJNSA_ILi64EEENSA_ILi128EEESH_EEENS_6half_tENS5_IJlSC_lEEESJ_SK_NS4_8TiledMMAINS4_8MMA_AtomIJNS4_4SM904GMMA26MMA_64x128x16_F32F16F16_SSILNSO_5MajorE0ELSQ_0ELNSO_7ScaleInE1ELSR_1EEEEEENS4_6LayoutINS5_IJSC_SC_SC_EEENS5_IJNSA_ILi0EEESW_SW_EEEEENS5_IJNS4_10UnderscoreESZ_SZ_EEEEENS4_13SM90_TMA_LOADENS4_14ComposedLayoutINS4_7SwizzleILi3ELi4ELi3EEENS4_18smem_ptr_flag_bitsILi16EEENSU_INS5_IJNSA_ILi8EEESG_EEENS5_IJSG_SC_EEEEEEEvNS4_8identityENS4_23SM90_TMA_LOAD_MULTICASTES1C_vS1D_EENS_8epilogue10collective6detail29Sm90TmaWarpSpecializedAdapterINS1H_15DefaultEpilogueISJ_SK_SK_NS1G_6thread17LinearCombinationISJ_Li1EffLNS1L_9ScaleType4KindE0ELNS_15FloatRoundStyleE2ESJ_EENS1_15EpilogueDefaultEEEEEvvEEEEvNT_6ParamsE:
[----:B------:R-:W0:Y:S01]  /*0000*/  LDC R1, c[0x0][0x28] ;  /* 0x00000a00ff017b82 */ /* 0x000e220000000800 */
[----:B------:R-:W1:Y:S01]  /*0010*/  S2R R3, SR_TID.X ;  /* 0x0000000000037919 */ /* 0x000e620000002100 */
[----:B------:R-:W-:Y:S01]  /*0020*/  ELECT P0, URZ, PT ;  /* 0x00000000003f782f */ /* 0x000fe20003800000 */
[----:B------:R-:W-:Y:S01]  /*0030*/  BSSY B0, `(.L_x_0) ;  /* 0x0000014000007945 */ /* 0x000fe20003800000 */
[--C-:B-1----:R-:W-:Y:S02]  /*0040*/  SHF.R.U32.HI R0, RZ, 0x5, R3.reuse ;  /* 0x00000005ff007819 */ /* 0x102fe40000011603 */
[----:B------:R-:W-:-:S03]  /*0050*/  SHF.R.U32.HI R5, RZ, 0x7, R3 ;  /* 0x00000007ff057819 */ /* 0x000fc60000011603 */
[----:B------:R-:W1:Y:S02]  /*0060*/  SHFL.IDX PT, R2, R0, RZ, 0x1f ;  /* 0x00001fff00027589 */ /* 0x000e6400000e0000 */
[----:B-1----:R-:W-:Y:S02]  /*0070*/  R2UR UR6, R2 ;  /* 0x00000000020672ca */ /* 0x002fe400000e0000 */
[----:B------:R1:W2:Y:S11]  /*0080*/  SHFL.IDX PT, R2, R5, RZ, 0x1f ;  /* 0x00001fff05027589 */ /* 0x0002b600000e0000 */
[----:B------:R-:W-:-:S02]  /*0090*/  USHF.R.S32.HI UR4, URZ, 0x1f, UR6 ;  /* 0x0000001f3f047899 */ /* 0x000fc40008011406 */
[----:B------:R-:W-:Y:S02]  /*00a0*/  ISETP.NE.OR P0, PT, RZ, UR6, !P0 ;  /* 0x00000006ff007c0c */ /* 0x000fe4000c705670 */
[----:B------:R-:W-:-:S04]  /*00b0*/  ULEA.HI UR4, UR4, UR6, URZ, 0x2 ;  /* 0x0000000604047291 */ /* 0x000fc8000f8f103f */
[----:B------:R-:W-:-:S04]  /*00c0*/  ULOP3.LUT UR4, UR4, 0xfffffffc, URZ, 0xc0, !UPT ;  /* 0xfffffffc04047892 */ /* 0x000fc8000f8ec03f */
[----:B------:R-:W-:-:S03]  /*00d0*/  UIADD3 UR6, UR6, -UR4, URZ ;  /* 0x8000000406067290 */ /* 0x000fc6000fffe03f */
[----:B012---:R-:W-:Y:S09]  /*00e0*/  @P0 BRA `(.L_x_1) ;  /* 0x0000000000200947 */ /* 0x007ff20003800000 */
[----:B------:R-:W-:Y:S02]  /*00f0*/  ULDC.64 UR4, c[0x0][0x198] ;  /* 0x0000660000047ab9 */ /* 0x000fe40000000a00 */
[----:B------:R-:W-:Y:S02]  /*0100*/  UIADD3 UR8, UP0, UR4, 0xf0, URZ ;  /* 0x000000f004087890 */ /* 0x000fe4000ff1e03f */
[----:B------:R-:W-:Y:S02]  /*0110*/  UIADD3 UR4, UP1, UR4, 0x1f0, URZ ;  /* 0x000001f004047890 */ /* 0x000fe4000ff3e03f */
[----:B------:R-:W-:Y:S02]  /*0120*/  UIADD3.X UR9, URZ, UR5, URZ, UP0, !UPT ;  /* 0x000000053f097290 */ /* 0x000fe400087fe43f */
[----:B------:R-:W-:-:S07]  /*0130*/  UIADD3.X UR5, URZ, UR5, URZ, UP1, !UPT ;  /* 0x000000053f057290 */ /* 0x000fce0008ffe43f */
[----:B------:R0:W-:Y:S02]  /*0140*/  UTMACCTL.PF [UR8] ;  /* 0x00000000080079b9 */ /* 0x0001e40008040000 */
[----:B------:R0:W-:Y:S02]  /*0150*/  UTMACCTL.PF [UR4] ;  /* 0x00000000040079b9 */ /* 0x0001e40008040000 */
[----:B0-----:R-:W-:Y:S01]  /*0160*/  NOP ;  /* 0x0000000000007918 */ /* 0x001fe20000000000 */
.L_x_1:
[----:B------:R-:W-:Y:S05]  /*0170*/  BSYNC B0 ;  /* 0x0000000000007941 */ /* 0x000fea0003800000 */
.L_x_0:
[----:B------:R-:W0:Y:S01]  /*0180*/  SHFL.IDX PT, R6, R0, RZ, 0x1f ;  /* 0x00001fff00067589 */ /* 0x000e2200000e0000 */
[----:B------:R-:W-:Y:S01]  /*0190*/  R2UR UR19, R2 ;  /* 0x00000000021372ca */ /* 0x000fe200000e0000 */
[----:B------:R-:W-:-:S04]  /*01a0*/  UISETP.NE.AND UP0, UPT, UR6, 0x3, UPT ;  /* 0x000000030600788c */ /* 0x000fc8000bf05270 */
[----:B------:R-:W-:-:S08]  /*01b0*/  UISETP.EQ.OR UP0, UPT, UR6, URZ, !UP0 ;  /* 0x0000003f0600728c */ /* 0x000fd0000c702670 */
[----:B------:R-:W-:Y:S02]  /*01c0*/  UIADD3 UR14, UR19, -0x1, URZ ;  /* 0xffffffff130e7890 */ /* 0x000fe4000fffe03f */
[----:B------:R-:W-:Y:S02]  /*01d0*/  UISETP.EQ.AND UP0, UPT, UR19, URZ, UP0 ;  /* 0x0000003f1300728c */ /* 0x000fe40008702270 */
[----:B------:R-:W-:Y:S02]  /*01e0*/  UISETP.GE.U32.AND UP1, UPT, UR14, 0x2, UPT ;  /* 0x000000020e00788c */ /* 0x000fe4000bf26070 */
[----:B------:R-:W-:Y:S01]  /*01f0*/  USEL UR40, URZ, 0x1, !UP0 ;  /* 0x000000013f287887 */ /* 0x000fe2000c000000 */
[----:B0-----:R-:W-:-:S03]  /*0200*/  ISETP.NE.AND P0, PT, R6, RZ, PT ;  /* 0x000000ff0600720c */ /* 0x001fc60003f05270 */
[----:B------:R-:W-:-:S10]  /*0210*/  USEL UR40, UR40, 0x2, UP1 ;  /* 0x0000000228287887 */ /* 0x000fd40008800000 */
[----:B------:R-:W-:Y:S05]  /*0220*/  @P0 BRA `(.L_x_2) ;  /* 0x0000000000580947 */ /* 0x000fea0003800000 */
[----:B------:R-:W0:Y:S01]  /*0230*/  S2UR UR7, SR_CgaCtaId ;  /* 0x00000000000779c3 */ /* 0x000e220000008800 */
[----:B------:R-:W-:Y:S01]  /*0240*/  UMOV UR4, 0x400 ;  /* 0x0000040000047882 */ /* 0x000fe20000000000 */
[----:B------:R-:W-:Y:S01]  /*0250*/  UMOV UR5, 0x1 ;  /* 0x0000000100057882 */ /* 0x000fe20000000000 */
[----:B------:R-:W-:Y:S01]  /*0260*/  UMOV UR8, 0x2 ;  /* 0x0000000200087882 */ /* 0x000fe20000000000 */
[----:B------:R-:W-:Y:S01]  /*0270*/  ELECT P0, URZ, PT ;  /* 0x00000000003f782f */ /* 0x000fe20003800000 */
[----:B------:R-:W-:-:S04]  /*0280*/  UIADD3 UR8, -UR8, 0x100000, URZ ;  /* 0x0010000008087890 */ /* 0x000fc8000fffe13f */
[----:B------:R-:W-:Y:S02]  /*0290*/  USHF.L.U32 UR9, UR8, 0xb, URZ ;  /* 0x0000000b08097899 */ /* 0x000fe4000800063f */
[----:B------:R-:W-:Y:S02]  /*02a0*/  USHF.L.U32 UR8, UR8, 0x1, URZ ;  /* 0x0000000108087899 */ /* 0x000fe4000800063f */
[----:B0-----:R-:W-:Y:S02]  /*02b0*/  ULEA UR7, UR7, UR4, 0x18 ;  /* 0x0000000407077291 */ /* 0x001fe4000f8ec03f */
[----:B------:R-:W-:-:S04]  /*02c0*/  UIADD3 UR4, -UR5, 0x100000, URZ ;  /* 0x0010000005047890 */ /* 0x000fc8000fffe13f */
[----:B------:R-:W-:Y:S02]  /*02d0*/  USHF.L.U32 UR5, UR4, 0xb, URZ ;  /* 0x0000000b04057899 */ /* 0x000fe4000800063f */
[----:B------:R-:W-:Y:S01]  /*02e0*/  USHF.L.U32 UR4, UR4, 0x1, URZ ;  /* 0x0000000104047899 */ /* 0x000fe2000800063f */
[----:B------:R-:W0:Y:S11]  /*02f0*/  FENCE.VIEW.ASYNC.S ;  /* 0x00000000000073c6 */ /* 0x000e360000000000 */
[----:B0-----:R0:W1:Y:S01]  /*0300*/  SYNCS.EXCH.64 URZ, [UR7], UR4 ;  /* 0x00000004073f75b2 */ /* 0x0010620008000100 */
[----:B------:R0:W2:Y:S01]  /*0310*/  SYNCS.EXCH.64 URZ, [UR7+0x20], UR8 ;  /* 0x00002008073f75b2 */ /* 0x0000a20008000100 */
[----:B------:R0:W3:Y:S01]  /*0320*/  SYNCS.EXCH.64 URZ, [UR7+0x8], UR4 ;  /* 0x00000804073f75b2 */ /* 0x0000e20008000100 */
[----:B------:R0:W4:Y:S01]  /*0330*/  SYNCS.EXCH.64 URZ, [UR7+0x28], UR8 ;  /* 0x00002808073f75b2 */ /* 0x0001220008000100 */
[----:B------:R0:W0:Y:S01]  /*0340*/  SYNCS.EXCH.64 URZ, [UR7+0x10], UR4 ;  /* 0x00001004073f75b2 */ /* 0x0000220008000100 */
[----:B------:R0:W0:Y:S01]  /*0350*/  SYNCS.EXCH.64 URZ, [UR7+0x30], UR8 ;  /* 0x00003008073f75b2 */ /* 0x0000220008000100 */
[----:B------:R0:W0:Y:S01]  /*0360*/  SYNCS.EXCH.64 URZ, [UR7+0x18], UR4 ;  /* 0x00001804073f75b2 */ /* 0x0000220008000100 */
[----:B------:R0:W0:Y:S01]  /*0370*/  SYNCS.EXCH.64 URZ, [UR7+0x38], UR8 ;  /* 0x00003808073f75b2 */ /* 0x0000220008000100 */
[----:B------:R-:W-:Y:S01]  /*0380*/  NOP ;  /* 0x0000000000007918 */ /* 0x000fe20000000000 */
.L_x_2:
[----:B------:R-:W5:Y:S01]  /*0390*/  S2UR UR15, SR_CTAID.X ;  /* 0x00000000000f79c3 */ /* 0x000f620000002500 */
[----:B------:R-:W-:Y:S01]  /*03a0*/  SHF.R.S32.HI R2, RZ, 0x1f, R3 ;  /* 0x0000001fff027819 */ /* 0x000fe20000011403 */
[----:B------:R-:W1:Y:S01]  /*03b0*/  SHFL.IDX PT, R7, R0, RZ, 0x1f ;  /* 0x00001fff00077589 */ /* 0x000e6200000e0000 */
[----:B------:R-:W-:Y:S02]  /*03c0*/  ELECT P0, URZ, PT ;  /* 0x00000000003f782f */ /* 0x000fe40003800000 */
[----:B------:R-:W-:Y:S01]  /*03d0*/  SHF.R.S32.HI R11, RZ, 0x1f, R6 ;  /* 0x0000001fff0b7819 */ /* 0x000fe20000011406 */
[----:B0-----:R-:W-:Y:S01]  /*03e0*/  ULDC UR4, c[0x0][0x150] ;  /* 0x0000540000047ab9 */ /* 0x001fe20000000800 */
[----:B------:R-:W-:Y:S01]  /*03f0*/  LEA.HI R2, R2, R3, RZ, 0x7 ;  /* 0x0000000302027211 */ /* 0x000fe200078f38ff */
[----:B------:R-:W0:Y:S01]  /*0400*/  SHFL.IDX PT, R8, R0, RZ, 0x1f ;  /* 0x00001fff00087589 */ /* 0x000e2200000e0000 */
[----:B------:R-:W2:Y:S01]  /*0410*/  S2UR UR8, SR_CTAID.Y ;  /* 0x00000000000879c3 */ /* 0x000ea20000002600 */
[----:B------:R-:W-:-:S02]  /*0420*/  ELECT P1, URZ, PT ;  /* 0x00000000003f782f */ /* 0x000fc40003820000 */
[----:B------:R-:W-:Y:S01]  /*0430*/  LOP3.LUT R2, R2, 0xffffff80, RZ, 0xc0, !PT ;  /* 0xffffff8002027812 */ /* 0x000fe200078ec0ff */
[----:B------:R-:W-:Y:S01]  /*0440*/  ULDC UR7, c[0x0][0x144] ;  /* 0x0000510000077ab9 */ /* 0x000fe20000000800 */
[----:B------:R-:W-:Y:S01]  /*0450*/  LEA.HI R11, R11, R6, RZ, 0x2 ;  /* 0x000000060b0b7211 */ /* 0x000fe200078f10ff */
[----:B------:R-:W-:Y:S01]  /*0460*/  UMOV UR18, 0x80 ;  /* 0x0000008000127882 */ /* 0x000fe20000000000 */
[----:B------:R-:W-:Y:S01]  /*0470*/  NOP ;  /* 0x0000000000007918 */ /* 0x000fe20000000000 */
[----:B------:R-:W-:Y:S01]  /*0480*/  IMAD.IADD R4, R3, 0x1, -R2 ;  /* 0x0000000103047824 */ /* 0x000fe200078e0a02 */
[----:B------:R-:W-:Y:S01]  /*0490*/  LOP3.LUT R11, R11, 0x3ffffffc, RZ, 0xc0, !PT ;  /* 0x3ffffffc0b0b7812 */ /* 0x000fe200078ec0ff */
[----:B------:R-:W-:Y:S01]  /*04a0*/  NOP ;  /* 0x0000000000007918 */ /* 0x000fe20000000000 */
[----:B------:R-:W-:Y:S01]  /*04b0*/  ULDC UR17, c[0x0][0x148] ;  /* 0x0000520000117ab9 */ /* 0x000fe20000000800 */
[----:B------:R-:W-:Y:S01]  /*04c0*/  IMAD.MOV.U32 R23, RZ, RZ, 0x1 ;  /* 0x00000001ff177424 */ /* 0x000fe200078e00ff */
[----:B------:R-:W-:Y:S01]  /*04d0*/  SHF.R.S32.HI R9, RZ, 0x1f, R4 ;  /* 0x0000001fff097819 */ /* 0x000fe20000011404 */
[----:B------:R-:W-:Y:S01]  /*04e0*/  IMAD.IADD R11, R6, 0x1, -R11 ;  /* 0x00000001060b7824 */ /* 0x000fe200078e0a0b */
[----:B------:R-:W3:Y:S01]  /*04f0*/  SHFL.IDX PT, R5, R5, RZ, 0x1f ;  /* 0x00001fff05057589 */ /* 0x000ee200000e0000 */
[----:B------:R-:W-:-:S02]  /*0500*/  ISETP.NE.AND P2, PT, RZ, UR19, PT ;  /* 0x00000013ff007c0c */ /* 0x000fc4000bf45270 */
[----:B-----5:R-:W-:Y:S02]  /*0510*/  I2FP.F32.U32 R10, UR15 ;  /* 0x0000000f000a7c45 */ /* 0x020fe40008201000 */
[----:B------:R-:W-:Y:S02]  /*0520*/  LEA.HI R2, R9, R4, RZ, 0x3 ;  /* 0x0000000409027211 */ /* 0x000fe400078f18ff */
[----:B-1----:R-:W-:Y:S01]  /*0530*/  ISETP.NE.OR P0, PT, R7, RZ, !P0 ;  /* 0x000000ff0700720c */ /* 0x002fe20004705670 */
[----:B------:R-:W-:Y:S01]  /*0540*/  FMUL R10, R10, UR4 ;  /* 0x000000040a0a7c20 */ /* 0x000fe20008400000 */
[--C-:B------:R-:W-:Y:S01]  /*0550*/  SHF.R.S32.HI R7, RZ, 0x3, R2.reuse ;  /* 0x00000003ff077819 */ /* 0x100fe20000011402 */
[----:B------:R-:W-:Y:S01]  /*0560*/  ULDC UR4, c[0x0][0x154] ;  /* 0x0000550000047ab9 */ /* 0x000fe20000000800 */
[----:B------:R-:W-:Y:S02]  /*0570*/  SHF.R.S32.HI R2, RZ, 0x1f, R2 ;  /* 0x0000001fff027819 */ /* 0x000fe40000011402 */
[----:B0-----:R-:W-:Y:S01]  /*0580*/  ISETP.NE.OR P1, PT, R8, RZ, !P1 ;  /* 0x000000ff0800720c */ /* 0x001fe20004f25670 */
[----:B------:R-:W0:Y:S01]  /*0590*/  F2I.U32.TRUNC.NTZ R10, R10 ;  /* 0x0000000a000a7305 */ /* 0x000e22000020f000 */
[----:B------:R-:W-:-:S02]  /*05a0*/  LEA.HI R2, R2, R7, RZ, 0x2 ;  /* 0x0000000702027211 */ /* 0x000fc400078f10ff */
[----:B--2---:R-:W-:Y:S02]  /*05b0*/  I2FP.F32.U32 R0, UR8 ;  /* 0x0000000800007c45 */ /* 0x004fe40008201000 */
[----:B------:R-:W-:Y:S01]  /*05c0*/  LOP3.LUT R2, R2, 0xfffffffc, RZ, 0xc0, !PT ;  /* 0xfffffffc02027812 */ /* 0x000fe200078ec0ff */
[----:B------:R-:W-:Y:S02]  /*05d0*/  VOTEU.ALL UP0, P0 ;  /* 0x00000000003f7886 */ /* 0x000fe40000000000 */
[----:B------:R-:W-:Y:S02]  /*05e0*/  FMUL R6, R0, UR4 ;  /* 0x0000000400067c20 */ /* 0x000fe40008400000 */
[----:B------:R-:W-:Y:S01]  /*05f0*/  IMAD.IADD R2, R7, 0x1, -R2 ;  /* 0x0000000107027824 */ /* 0x000fe200078e0a02 */
[----:B------:R-:W1:Y:S01]  /*0600*/  @!UP0 S2UR UR11, SR_CgaCtaId ;  /* 0x00000000000b89c3 */ /* 0x000e620000008800 */
[----:B------:R-:W-:Y:S01]  /*0610*/  VOTEU.ALL UP1, P1 ;  /* 0x00000000003f7886 */ /* 0x000fe20000820000 */
[----:B------:R-:W-:Y:S01]  /*0620*/  @!UP0 UMOV UR10, 0x400 ;  /* 0x00000400000a8882 */ /* 0x000fe20000000000 */
[----:B------:R-:W-:Y:S01]  /*0630*/  IMAD R2, R11, 0x4, R2 ;  /* 0x000000040b027824 */ /* 0x000fe200078e0202 */
[----:B0-----:R-:W-:Y:S01]  /*0640*/  R2UR UR4, R10 ;  /* 0x000000000a0472ca */ /* 0x001fe200000e0000 */
[----:B------:R-:W0:Y:S01]  /*0650*/  F2I.U32.TRUNC.NTZ R6, R6 ;  /* 0x0000000600067305 */ /* 0x000e22000020f000 */
[----:B------:R-:W-:Y:S01]  /*0660*/  @!UP1 UMOV UR13, 0x400 ;  /* 0x00000400000d9882 */ /* 0x000fe20000000000 */
[C---:B------:R-:W-:Y:S01]  /*0670*/  IMAD.SHL.U32 R7, R2.reuse, 0x4, RZ ;  /* 0x0000000402077824 */ /* 0x040fe200078e00ff */
[----:B------:R-:W-:Y:S01]  /*0680*/  LEA.HI R0, R2, R2, RZ, 0x1 ;  /* 0x0000000202007211 */ /* 0x000fe200078f08ff */
[----:B------:R-:W2:Y:S01]  /*0690*/  @!UP1 S2UR UR16, SR_CgaCtaId ;  /* 0x00000000001099c3 */ /* 0x000ea20000008800 */
[----:B------:R-:W-:Y:S01]  /*06a0*/  VOTEU.ALL UP2, P1 ;  /* 0x00000000003f7886 */ /* 0x000fe20000840000 */
[----:B------:R-:W-:Y:S01]  /*06b0*/  VOTEU.ALL UP3, P1 ;  /* 0x00000000003f7886 */ /* 0x000fe20000860000 */
[----:B------:R-:W-:Y:S01]  /*06c0*/  LOP3.LUT R11, R0, 0xfffffffe, RZ, 0xc0, !PT ;  /* 0xfffffffe000b7812 */ /* 0x000fe200078ec0ff */
[----:B------:R-:W-:Y:S01]  /*06d0*/  VOTEU.ALL UP4, P1 ;  /* 0x00000000003f7886 */ /* 0x000fe20000880000 */
[----:B------:R-:W-:Y:S01]  /*06e0*/  LOP3.LUT R22, R2, 0xc, R7, 0x78, !PT ;  /* 0x0000000c02167812 */ /* 0x000fe200078e7807 */
[----:B------:R-:W-:-:S02]  /*06f0*/  VOTEU.ALL UP5, P1 ;  /* 0x00000000003f7886 */ /* 0x000fc400008a0000 */
[----:B------:R-:W-:Y:S01]  /*0700*/  IMAD.IADD R11, R2, 0x1, -R11 ;  /* 0x00000001020b7824 */ /* 0x000fe200078e0a0b */
[----:B------:R-:W-:Y:S01]  /*0710*/  UIADD3 UR4, -UR4, URZ, URZ ;  /* 0x0000003f04047290 */ /* 0x000fe2000fffe13f */
[----:B------:R-:W5:Y:S01]  /*0720*/  LDC R2, c[0x0][0x140] ;  /* 0x00005000ff027b82 */ /* 0x000f620000000800 */
[----:B0-----:R-:W-:Y:S02]  /*0730*/  R2UR UR9, R6 ;  /* 0x00000000060972ca */ /* 0x001fe400000e0000 */
[----:B------:R-:W-:Y:S02]  /*0740*/  UIMAD UR7, UR7, UR4, UR15 ;  /* 0x00000004070772a4 */ /* 0x000fe4000f8e020f */
[----:B-1----:R-:W-:Y:S01]  /*0750*/  @!UP0 ULEA UR12, UR11, UR10, 0x18 ;  /* 0x0000000a0b0c8291 */ /* 0x002fe2000f8ec03f */
[----:B------:R-:W-:Y:S01]  /*0760*/  UMOV UR4, 0x20 ;  /* 0x0000002000047882 */ /* 0x000fe20000000000 */
[----:B------:R-:W-:-:S04]  /*0770*/  @!UP1 UIADD3 UR10, -UR18, 0x100000, URZ ;  /* 0x00100000120a9890 */ /* 0x000fc8000fffe13f */
[----:B------:R-:W-:Y:S02]  /*0780*/  @!UP1 USHF.L.U32 UR11, UR10, 0xb, URZ ;  /* 0x0000000b0a0b9899 */ /* 0x000fe4000800063f */
[----:B------:R-:W-:Y:S01]  /*0790*/  @!UP1 USHF.L.U32 UR10, UR10, 0x1, URZ ;  /* 0x000000010a0a9899 */ /* 0x000fe2000800063f */
[----:B------:R-:W-:Y:S01]  /*07a0*/  ISETP.NE.AND P3, PT, R11, UR7, PT ;  /* 0x000000070b007c0c */ /* 0x000fe2000bf65270 */
[----:B------:R-:W-:-:S04]  /*07b0*/  @!UP0 UIADD3 UR4, -UR4, 0x100000, URZ ;  /* 0x0010000004048890 */ /* 0x000fc8000fffe13f */
[----:B------:R-:W-:Y:S02]  /*07c0*/  @!UP0 USHF.L.U32 UR5, UR4, 0xb, URZ ;  /* 0x0000000b04058899 */ /* 0x000fe4000800063f */
[----:B------:R-:W-:Y:S01]  /*07d0*/  @!UP0 USHF.L.U32 UR4, UR4, 0x1, URZ ;  /* 0x0000000104048899 */ /* 0x000fe2000800063f */
[----:B------:R-:W-:Y:S01]  /*07e0*/  VOTEU.ALL UP0, P0 ;  /* 0x00000000003f7886 */ /* 0x000fe20000000000 */
[----:B--2---:R-:W-:Y:S01]  /*07f0*/  @!UP1 ULEA UR13, UR16, UR13, 0x18 ;  /* 0x0000000d100d9291 */ /* 0x004fe2000f8ec03f */
[----:B------:R-:W-:Y:S01]  /*0800*/  VOTEU.ALL UP1, P0 ;  /* 0x00000000003f7886 */ /* 0x000fe20000020000 */
[----:B------:R-:W-:Y:S01]  /*0810*/  UIADD3 UR9, -UR9, URZ, URZ ;  /* 0x0000003f09097290 */ /* 0x000fe2000fffe13f */
[----:B------:R-:W-:Y:S01]  /*0820*/  LOP3.LUT P0, RZ, R4, 0x7, RZ, 0xc0, !PT ;  /* 0x0000000704ff7812 */ /* 0x000fe2000780c0ff */
[----:B------:R-:W0:Y:S06]  /*0830*/  FENCE.VIEW.ASYNC.S ;  /* 0x00000000000073c6 */ /* 0x000e2c0000000000 */
[----:B0-----:R-:W0:Y:S01]  /*0840*/  @!UP0 SYNCS.EXCH.64 URZ, [UR12+0x70], UR4 ;  /* 0x000070040c3f85b2 */ /* 0x001e220008000100 */
[----:B------:R-:W-:-:S02]  /*0850*/  @P3 LEA.HI R0, R22, R22, RZ, 0x1 ;  /* 0x0000001616003211 */ /* 0x000fc400078f08ff */
[----:B-----5:R-:W-:Y:S02]  /*0860*/  ISETP.EQ.U32.AND P1, PT, R2, 0x1, PT ;  /* 0x000000010200780c */ /* 0x020fe40003f22070 */
[----:B------:R-:W-:Y:S02]  /*0870*/  @P3 SHF.R.S32.HI R0, RZ, 0x1, R0 ;  /* 0x00000001ff003819 */ /* 0x000fe40000011400 */
[----:B------:R-:W-:Y:S01]  /*0880*/  ISETP.LT.U32.AND P0, PT, R22, 0x2, !P0 ;  /* 0x000000021600780c */ /* 0x000fe20004701070 */
[----:B------:R1:W2:Y:S01]  /*0890*/  @!UP1 SYNCS.EXCH.64 URZ, [UR12+0x78], UR4 ;  /* 0x000078040c3f95b2 */ /* 0x0002a20008000100 */
[----:B------:R-:W-:Y:S01]  /*08a0*/  NOP ;  /* 0x0000000000007918 */ /* 0x000fe20000000000 */
[----:B-1----:R-:W-:Y:S01]  /*08b0*/  UIMAD UR4, UR17, UR9, UR8 ;  /* 0x00000009110472a4 */ /* 0x002fe2000f8e0208 */
[----:B------:R1:W0:Y:S05]  /*08c0*/  @!UP2 SYNCS.EXCH.64 URZ, [UR13+0x50], UR10 ;  /* 0x0000500a0d3fa5b2 */ /* 0x00022a0008000100 */
[----:B------:R-:W-:-:S02]  /*08d0*/  @P3 ISETP.NE.AND P4, PT, R0, UR4, PT ;  /* 0x0000000400003c0c */ /* 0x000fc4000bf85270 */
[----:B------:R-:W-:Y:S02]  /*08e0*/  SEL R0, RZ, 0x1, !P0 ;  /* 0x00000001ff007807 */ /* 0x000fe40004000000 */
[----:B------:R-:W-:-:S04]  /*08f0*/  @P3 SEL R23, RZ, 0x1, P4 ;  /* 0x00000001ff173807 */ /* 0x000fc80002000000 */
[----:B------:R-:W-:Y:S01]  /*0900*/  LOP3.LUT R23, R23, R0, RZ, 0xc0, !PT ;  /* 0x0000000017177212 */ /* 0x000fe200078ec0ff */
[----:B------:R1:W0:Y:S01]  /*0910*/  @!UP3 SYNCS.EXCH.64 URZ, [UR13+0x58], UR10 ;  /* 0x0000580a0d3fb5b2 */ /* 0x0002220008000100 */
[----:B------:R1:W0:Y:S01]  /*0920*/  @!UP4 SYNCS.EXCH.64 URZ, [UR13+0x60], UR10 ;  /* 0x0000600a0d3fc5b2 */ /* 0x0002220008000100 */
[----:B------:R1:W0:Y:S01]  /*0930*/  @!UP5 SYNCS.EXCH.64 URZ, [UR13+0x68], UR10 ;  /* 0x0000680a0d3fd5b2 */ /* 0x0002220008000100 */
[----:B------:R-:W-:Y:S01]  /*0940*/  NOP ;  /* 0x0000000000007918 */ /* 0x000fe20000000000 */
[----:B-1-3--:R-:W-:Y:S05]  /*0950*/  @!P1 BRA `(.L_x_3) ;  /* 0x0000000000089947 */ /* 0x00afea0003800000 */
[----:B0-2-4-:R-:W-:Y:S01]  /*0960*/  UCGABAR_ARV ;  /* 0x00000000000079c7 */ /* 0x015fe20008000000 */
[----:B------:R-:W-:Y:S05]  /*0970*/  BRA `(.L_x_4) ;  /* 0x0000000000047947 */ /* 0x000fea0003800000 */
.L_x_3:
[----:B0-2-4-:R-:W-:Y:S01]  /*0980*/  NOP ;  /* 0x0000000000007918 */ /* 0x015fe20000000000 */
.L_x_4:
[----:B------:R-:W-:Y:S01]  /*0990*/  ULDC.64 UR4, c[0x0][0x598] ;  /* 0x0001660000047ab9 */ /* 0x000fe20000000a00 */
[----:B------:R-:W-:Y:S01]  /*09a0*/  ULDC.64 UR54, c[0x0][0x208] ;  /* 0x0000820000367ab9 */ /* 0x000fe20000000a00 */
[----:B------:R-:W-:-:S04]  /*09b0*/  ISETP.NE.U32.AND P0, PT, RZ, UR4, PT ;  /* 0x00000004ff007c0c */ /* 0x000fc8000bf05070 */
[----:B------:R-:W-:-:S13]  /*09c0*/  ISETP.NE.AND.EX P0, PT, RZ, UR5, PT, P0 ;  /* 0x00000005ff007c0c */ /* 0x000fda000bf05300 */
[----:B------:R-:W-:Y:S05]  /*09d0*/  @!P0 BRA `(.L_x_5) ;  /* 0x00000000001c8947 */ /* 0x000fea0003800000 */
[----:B------:R-:W0:Y:S02]  /*09e0*/  LDC.64 R6, c[0x0][0x598] ;  /* 0x00016600ff067b82 */ /* 0x000e240000000a00 */
[----:B0-----:R-:W2:Y:S02]  /*09f0*/  LDG.E.64 R6, desc[UR54][R6.64] ;  /* 0x0000003606067981 */ /* 0x001ea4000c1e1b00 */
[----:B--2---:R-:W-:-:S04]  /*0a00*/  ISETP.NE.U32.AND P0, PT, R6, RZ, PT ;  /* 0x000000ff0600720c */ /* 0x004fc80003f05070 */
[----:B------:R-:W-:-:S13]  /*0a10*/  ISETP.NE.AND.EX P0, PT, R7, RZ, PT, P0 ;  /* 0x000000ff0700720c */ /* 0x000fda0003f05300 */
[----:B------:R-:W-:Y:S05]  /*0a20*/  @!P0 BRA `(.L_x_5) ;  /* 0x0000000000088947 */ /* 0x000fea0003800000 */
[----:B------:R0:W5:Y:S01]  /*0a30*/  LD.E R88, desc[UR54][R6.64] ;  /* 0x0000003606587980 */ /* 0x000162000c101900 */
[----:B------:R-:W-:Y:S05]  /*0a40*/  BRA `(.L_x_6) ;  /* 0x0000000000247947 */ /* 0x000fea0003800000 */
.L_x_5:
[----:B------:R-:W-:Y:S02]  /*0a50*/  ULDC.64 UR4, c[0x0][0x588] ;  /* 0x0001620000047ab9 */ /* 0x000fe40000000a00 */
[----:B------:R-:W-:-:S04]  /*0a60*/  ISETP.NE.U32.AND P0, PT, RZ, UR4, PT ;  /* 0x00000004ff007c0c */ /* 0x000fc8000bf05070 */
[----:B------:R-:W-:-:S13]  /*0a70*/  ISETP.NE.AND.EX P0, PT, RZ, UR5, PT, P0 ;  /* 0x00000005ff007c0c */ /* 0x000fda000bf05300 */
[----:B------:R-:W-:Y:S05]  /*0a80*/  @!P0 BRA `(.L_x_7) ;  /* 0x00000000000c8947 */ /* 0x000fea0003800000 */
[----:B------:R-:W0:Y:S02]  /*0a90*/  LDC.64 R88, c[0x0][0x588] ;  /* 0x00016200ff587b82 */ /* 0x000e240000000a00 */
[----:B0-----:R1:W5:Y:S01]  /*0aa0*/  LDG.E R88, desc[UR54][R88.64] ;  /* 0x0000003658587981 */ /* 0x001362000c1e1900 */
[----:B------:R-:W-:Y:S05]  /*0ab0*/  BRA `(.L_x_6) ;  /* 0x0000000000087947 */ /* 0x000fea0003800000 */
.L_x_7:
[----:B------:R-:W-:Y:S02]  /*0ac0*/  ULDC UR4, c[0x0][0x580] ;  /* 0x0001600000047ab9 */ /* 0x000fe40000000800 */
[----:B------:R-:W-:-:S07]  /*0ad0*/  IMAD.U32 R88, RZ, RZ, UR4 ;  /* 0x00000004ff587e24 */ /* 0x000fce000f8e00ff */
.L_x_6:
[----:B------:R-:W-:Y:S02]  /*0ae0*/  ULDC.64 UR4, c[0x0][0x5a0] ;  /* 0x0001680000047ab9 */ /* 0x000fe40000000a00 */
[----:B------:R-:W-:-:S04]  /*0af0*/  ISETP.NE.U32.AND P0, PT, RZ, UR4, PT ;  /* 0x00000004ff007c0c */ /* 0x000fc8000bf05070 */
[----:B------:R-:W-:-:S13]  /*0b00*/  ISETP.NE.AND.EX P0, PT, RZ, UR5, PT, P0 ;  /* 0x00000005ff007c0c */ /* 0x000fda000bf05300 */
[----:B------:R-:W-:Y:S05]  /*0b10*/  @!P0 BRA `(.L_x_8) ;  /* 0x00000000001c8947 */ /* 0x000fea0003800000 */
[----:B0-----:R-:W0:Y:S02]  /*0b20*/  LDC.64 R6, c[0x0][0x5a0] ;  /* 0x00016800ff067b82 */ /* 0x001e240000000a00 */
[----:B0-----:R-:W2:Y:S02]  /*0b30*/  LDG.E.64 R6, desc[UR54][R6.64] ;  /* 0x0000003606067981 */ /* 0x001ea4000c1e1b00 */
[----:B--2---:R-:W-:-:S04]  /*0b40*/  ISETP.NE.U32.AND P0, PT, R6, RZ, PT ;  /* 0x000000ff0600720c */ /* 0x004fc80003f05070 */
[----:B------:R-:W-:-:S13]  /*0b50*/  ISETP.NE.AND.EX P0, PT, R7, RZ, PT, P0 ;  /* 0x000000ff0700720c */ /* 0x000fda0003f05300 */
[----:B------:R-:W-:Y:S05]  /*0b60*/  @!P0 BRA `(.L_x_8) ;  /* 0x0000000000088947 */ /* 0x000fea0003800000 */
[----:B-1----:R0:W5:Y:S01]  /*0b70*/  LD.E R89, desc[UR54][R6.64] ;  /* 0x0000003606597980 */ /* 0x002162000c101900 */
[----:B------:R-:W-:Y:S05]  /*0b80*/  BRA `(.L_x_9) ;  /* 0x0000000000247947 */ /* 0x000fea0003800000 */
.L_x_8:
[----:B------:R-:W-:Y:S02]  /*0b90*/  ULDC.64 UR4, c[0x0][0x590] ;  /* 0x0001640000047ab9 */ /* 0x000fe40000000a00 */
[----:B------:R-:W-:-:S04]  /*0ba0*/  ISETP.NE.U32.AND P0, PT, RZ, UR4, PT ;  /* 0x00000004ff007c0c */ /* 0x000fc8000bf05070 */
[----:B------:R-:W-:-:S13]  /*0bb0*/  ISETP.NE.AND.EX P0, PT, RZ, UR5, PT, P0 ;  /* 0x00000005ff007c0c */ /* 0x000fda000bf05300 */
[----:B------:R-:W-:Y:S05]  /*0bc0*/  @!P0 BRA `(.L_x_10) ;  /* 0x00000000000c8947 */ /* 0x000fea0003800000 */
[----:B0-----:R-:W1:Y:S02]  /*0bd0*/  LDC.64 R6, c[0x0][0x590] ;  /* 0x00016400ff067b82 */ /* 0x001e640000000a00 */
[----:B-1----:R1:W5:Y:S01]  /*0be0*/  LDG.E R89, desc[UR54][R6.64] ;  /* 0x0000003606597981 */ /* 0x002362000c1e1900 */
[----:B------:R-:W-:Y:S05]  /*0bf0*/  BRA `(.L_x_9) ;  /* 0x0000000000087947 */ /* 0x000fea0003800000 */
.L_x_10:
[----:B------:R-:W-:Y:S02]  /*0c00*/  ULDC UR4, c[0x0][0x584] ;  /* 0x0001610000047ab9 */ /* 0x000fe40000000800 */
[----:B-1----:R-:W-:-:S07]  /*0c10*/  IMAD.U32 R89, RZ, RZ, UR4 ;  /* 0x00000004ff597e24 */ /* 0x002fce000f8e00ff */
.L_x_9:
[----:B------:R-:W-:Y:S01]  /*0c20*/  ULDC UR4, c[0x0][0x65c] ;  /* 0x0001970000047ab9 */ /* 0x000fe20000000800 */
[----:B01----:R-:W0:Y:S01]  /*0c30*/  LDC.64 R6, c[0x0][0x650] ;  /* 0x00019400ff067b82 */ /* 0x003e220000000a00 */
[----:B------:R-:W-:Y:S01]  /*0c40*/  UISETP.NE.AND UP2, UPT, UR4, 0x1, UPT ;  /* 0x000000010400788c */ /* 0x000fe2000bf45270 */
[----:B------:R-:W-:Y:S01]  /*0c50*/  IMAD.MOV.U32 R18, RZ, RZ, -0x1 ;  /* 0xffffffffff127424 */ /* 0x000fe200078e00ff */
[----:B------:R-:W-:Y:S01]  /*0c60*/  UISETP.NE.AND UP0, UPT, UR19, 0x2, UPT ;  /* 0x000000021300788c */ /* 0x000fe2000bf05270 */
[----:B------:R-:W-:Y:S01]  /*0c70*/  IMAD.MOV.U32 R2, RZ, RZ, -0x1 ;  /* 0xffffffffff027424 */ /* 0x000fe200078e00ff */
[----:B------:R-:W-:Y:S01]  /*0c80*/  UP2UR UR38, UPR, URZ, 0x4 ;  /* 0x000000043f267883 */ /* 0x000fe20008000000 */
[----:B------:R-:W-:-:S06]  /*0c90*/  IMAD.MOV.U32 R19, RZ, RZ, -0x1 ;  /* 0xffffffffff137424 */ /* 0x000fcc00078e00ff */
[----:B------:R-:W-:Y:S01]  /*0ca0*/  @UP2 ULDC UR12, c[0x0][0x10] ;  /* 0x00000400000c2ab9 */ /* 0x000fe20000000800 */
[----:B------:R-:W-:Y:S01]  /*0cb0*/  @UP2 UMOV UR4, UR8 ;  /* 0x0000000800042c82 */ /* 0x000fe20008000000 */
[----:B------:R-:W-:Y:S01]  /*0cc0*/  @UP2 UMOV UR5, URZ ;  /* 0x0000003f00052c82 */ /* 0x000fe20008000000 */
[----:B------:R-:W-:Y:S01]  /*0cd0*/  @!UP2 ULDC UR16, c[0x0][0xc] ;  /* 0x000003000010aab9 */ /* 0x000fe20000000800 */
[----:B------:R-:W-:Y:S01]  /*0ce0*/  @UP2 UIMAD.WIDE.U32 UR12, UR15, UR12, UR4 ;  /* 0x0000000c0f0c22a5 */ /* 0x000fe2000f8e0004 */
[----:B------:R-:W-:Y:S02]  /*0cf0*/  ULDC UR10, c[0x0][0xc] ;  /* 0x00000300000a7ab9 */ /* 0x000fe40000000800 */
[----:B------:R-:W-:Y:S01]  /*0d00*/  @UP2 UMOV UR4, URZ ;  /* 0x0000003f00042c82 */ /* 0x000fe20008000000 */
[----:B------:R-:W-:Y:S01]  /*0d10*/  UMOV UR5, URZ ;  /* 0x0000003f00057c82 */ /* 0x000fe20008000000 */
[----:B------:R-:W-:Y:S01]  /*0d20*/  @UP2 UIADD3 UR18, UR13, UR4, URZ ;  /* 0x000000040d122290 */ /* 0x000fe2000fffe03f */
[----:B------:R-:W-:-:S02]  /*0d30*/  ULDC UR11, c[0x0][0x10] ;  /* 0x00000400000b7ab9 */ /* 0x000fc40000000800 */
[----:B------:R-:W-:Y:S01]  /*0d40*/  UMOV UR4, UR15 ;  /* 0x0000000f00047c82 */ /* 0x000fe20008000000 */
[----:B------:R-:W-:Y:S02]  /*0d50*/  UIMAD.WIDE.U32 UR10, UR10, UR11, URZ ;  /* 0x0000000b0a0a72a5 */ /* 0x000fe4000f8e003f */
[----:B------:R-:W-:Y:S01]  /*0d60*/  @!UP2 UIMAD.WIDE.U32 UR4, UR8, UR16, UR4 ;  /* 0x000000100804a2a5 */ /* 0x000fe2000f8e0004 */
[----:B------:R-:W-:Y:S02]  /*0d70*/  ULDC UR13, c[0x0][0x14] ;  /* 0x00000500000d7ab9 */ /* 0x000fe40000000800 */
[----:B------:R-:W-:Y:S02]  /*0d80*/  UIMAD.WIDE.U32 UR52, UR10, UR13, URZ ;  /* 0x0000000d0a3472a5 */ /* 0x000fe4000f8e003f */
[----:B------:R-:W-:Y:S02]  /*0d90*/  UIMAD UR39, UR11, UR13, URZ ;  /* 0x0000000d0b2772a4 */ /* 0x000fe4000f8e023f */
[----:B------:R-:W-:Y:S01]  /*0da0*/  @!UP2 UMOV UR12, UR4 ;  /* 0x00000004000cac82 */ /* 0x000fe20008000000 */
[----:B------:R-:W-:Y:S01]  /*0db0*/  @!UP2 UMOV UR18, UR5 ;  /* 0x000000050012ac82 */ /* 0x000fe20008000000 */
[----:B------:R-:W-:-:S02]  /*0dc0*/  UIADD3 UR39, UR53, UR39, URZ ;  /* 0x0000002735277290 */ /* 0x000fc4000fffe03f */
[----:B------:R-:W-:-:S04]  /*0dd0*/  UIADD3 UR4, UP1, UR12, UR52, URZ ;  /* 0x000000340c047290 */ /* 0x000fc8000ff3e03f */
[----:B------:R-:W-:Y:S02]  /*0de0*/  UIADD3.X UR5, UR18, UR39, URZ, UP1, !UPT ;  /* 0x0000002712057290 */ /* 0x000fe40008ffe43f */
[----:B------:R-:W-:Y:S02]  /*0df0*/  USEL UR4, UR4, UR12, !UP0 ;  /* 0x0000000c04047287 */ /* 0x000fe4000c000000 */
[----:B------:R-:W-:-:S04]  /*0e00*/  USEL UR5, UR5, UR18, !UP0 ;  /* 0x0000001205057287 */ /* 0x000fc8000c000000 */
[----:B0-----:R-:W-:Y:S01]  /*0e10*/  ISETP.LE.U32.AND P0, PT, R6, UR4, PT ;  /* 0x0000000406007c0c */ /* 0x001fe2000bf03070 */
[----:B------:R-:W-:Y:S02]  /*0e20*/  IMAD.U32 R16, RZ, RZ, UR4 ;  /* 0x00000004ff107e24 */ /* 0x000fe4000f8e00ff */
[----:B------:R-:W-:Y:S02]  /*0e30*/  IMAD.U32 R0, RZ, RZ, UR5 ;  /* 0x00000005ff007e24 */ /* 0x000fe4000f8e00ff */
[----:B------:R-:W-:-:S03]  /*0e40*/  IMAD.U32 R17, RZ, RZ, UR5 ;  /* 0x00000005ff117e24 */ /* 0x000fc6000f8e00ff */
[----:B------:R-:W-:Y:S02]  /*0e50*/  ISETP.GE.U32.AND.EX P0, PT, R0, R7, PT, P0 ;  /* 0x000000070000720c */ /* 0x000fe40003f06100 */
[----:B------:R-:W-:-:S11]  /*0e60*/  PRMT R0, RZ, 0x7610, R0 ;  /* 0x00007610ff007816 */ /* 0x000fd60000000000 */
[----:B------:R-:W-:Y:S05]  /*0e70*/  @P0 BRA `(.L_x_11) ;  /* 0x0000000400500947 */ /* 0x000fea0003800000 */
[----:B------:R-:W-:Y:S01]  /*0e80*/  ULDC.64 UR18, c[0x0][0x628] ;  /* 0x00018a0000127ab9 */ /* 0x000fe20000000a00 */
[C---:B------:R-:W-:Y:S01]  /*0e90*/  R2UR UR20, R16.reuse ;  /* 0x00000000101472ca */ /* 0x040fe200000e0000 */
[----:B------:R-:W-:Y:S01]  /*0ea0*/  ULDC UR16, c[0x0][0x630] ;  /* 0x00018c0000107ab9 */ /* 0x000fe20000000800 */
[----:B------:R-:W-:Y:S02]  /*0eb0*/  ISETP.NE.U32.AND P0, PT, RZ, UR18, PT ;  /* 0x00000012ff007c0c */ /* 0x000fe4000bf05070 */
[----:B------:R-:W-:Y:S02]  /*0ec0*/  R2UR UR4, R16 ;  /* 0x00000000100472ca */ /* 0x000fe400000e0000 */
[----:B------:R-:W-:Y:S02]  /*0ed0*/  ISETP.NE.AND.EX P0, PT, RZ, UR19, PT, P0 ;  /* 0x00000013ff007c0c */ /* 0x000fe4000bf05300 */
[----:B------:R-:W-:-:S11]  /*0ee0*/  R2UR UR5, R17 ;  /* 0x00000000110572ca */ /* 0x000fd600000e0000 */
[----:B------:R-:W-:Y:S05]  /*0ef0*/  @!P0 BRA `(.L_x_12) ;  /* 0x0000000000308947 */ /* 0x000fea0003800000 */
[----:B------:R-:W-:Y:S01]  /*0f00*/  R2UR UR4, R16 ;  /* 0x00000000100472ca */ /* 0x000fe200000e0000 */
[----:B------:R-:W-:Y:S01]  /*0f10*/  ULDC UR12, c[0x0][0x634] ;  /* 0x00018d00000c7ab9 */ /* 0x000fe20000000800 */
[----:B------:R-:W-:-:S11]  /*0f20*/  R2UR UR15, R17 ;  /* 0x00000000110f72ca */ /* 0x000fd600000e0000 */
[----:B------:R-:W-:-:S04]  /*0f30*/  UIADD3 UR12, UP1, UR4, UR12, URZ ;  /* 0x0000000c040c7290 */ /* 0x000fc8000ff3e03f */
[----:B------:R-:W-:-:S04]  /*0f40*/  UIADD3.X UR15, URZ, UR15, URZ, UP1, !UPT ;  /* 0x0000000f3f0f7290 */ /* 0x000fc80008ffe43f */
[----:B------:R-:W-:-:S04]  /*0f50*/  UIMAD.WIDE.U32 UR4, UR15, UR18, URZ ;  /* 0x000000120f0472a5 */ /* 0x000fc8000f8e003f */
[----:B------:R-:W-:Y:S02]  /*0f60*/  UIMAD.WIDE.U32 UR10, UP1, UR12, UR19, UR4 ;  /* 0x000000130c0a72a5 */ /* 0x000fe4000f820004 */
[----:B------:R-:W-:Y:S02]  /*0f70*/  UIMAD.WIDE.U32 UR4, UR12, UR18, URZ ;  /* 0x000000120c0472a5 */ /* 0x000fe4000f8e003f */
[----:B------:R-:W-:Y:S02]  /*0f80*/  UIADD3.X UR13, URZ, URZ, URZ, UP1, !UPT ;  /* 0x0000003f3f0d7290 */ /* 0x000fe40008ffe43f */
[----:B------:R-:W-:Y:S01]  /*0f90*/  UIADD3 URZ, UP1, UR5, UR10, URZ ;  /* 0x0000000a053f7290 */ /* 0x000fe2000ff3e03f */
[----:B------:R-:W-:-:S03]  /*0fa0*/  UMOV UR12, UR11 ;  /* 0x0000000b000c7c82 */ /* 0x000fc60008000000 */
[----:B------:R-:W-:-:S12]  /*0fb0*/  UIMAD.WIDE.U32.X UR4, UR15, UR19, UR12, UP1 ;  /* 0x000000130f0472a5 */ /* 0x000fd800088e040c */
.L_x_12:
[----:B------:R-:W-:Y:S01]  /*0fc0*/  USHF.R.U64 UR4, UR4, UR16, UR5 ;  /* 0x0000001004047299 */ /* 0x000fe20008001205 */
[----:B------:R-:W-:Y:S01]  /*0fd0*/  R2UR UR11, R17 ;  /* 0x00000000110b72ca */ /* 0x000fe200000e0000 */
[----:B------:R-:W-:Y:S02]  /*0fe0*/  USHF.R.U32.HI UR5, URZ, UR16, UR5 ;  /* 0x000000103f057299 */ /* 0x000fe40008011605 */
[----:B------:R-:W-:Y:S01]  /*0ff0*/  UIADD3 UR12, UP1, URZ, -UR4, URZ ;  /* 0x800000043f0c7290 */ /* 0x000fe2000ff3e03f */
[----:B------:R-:W-:Y:S01]  /*1000*/  ULDC.64 UR18, c[0x0][0x620] ;  /* 0x0001880000127ab9 */ /* 0x000fe20000000a00 */
[----:B------:R-:W-:Y:S02]  /*1010*/  UISETP.NE.AND UP2, UPT, UR38, URZ, UPT ;  /* 0x0000003f2600728c */ /* 0x000fe4000bf45270 */
[----:B------:R-:W-:Y:S01]  /*1020*/  UIADD3.X UR5, URZ, ~UR5, URZ, UP1, !UPT ;  /* 0x800000053f057290 */ /* 0x000fe20008ffe43f */
[----:B------:R-:W-:Y:S01]  /*1030*/  UMOV UR10, UR20 ;  /* 0x00000014000a7c82 */ /* 0x000fe20008000000 */
[----:B------:R-:W-:-:S02]  /*1040*/  ULDC UR13, c[0x0][0x618] ;  /* 0x00018600000d7ab9 */ /* 0x000fc40000000800 */
[----:B------:R-:W-:Y:S02]  /*1050*/  UIMAD UR5, UR5, UR18, URZ ;  /* 0x00000012050572a4 */ /* 0x000fe4000f8e023f */
[----:B------:R-:W-:Y:S02]  /*1060*/  UIMAD.WIDE.U32 UR10, UR12, UR18, UR10 ;  /* 0x000000120c0a72a5 */ /* 0x000fe4000f8e000a */
[----:B------:R-:W-:Y:S02]  /*1070*/  UIMAD UR12, UR12, UR19, UR5 ;  /* 0x000000130c0c72a4 */ /* 0x000fe4000f8e0205 */
[----:B------:R-:W-:Y:S02]  /*1080*/  @UP2 UIMAD UR7, UR17, UR9, UR8 ;  /* 0x00000009110722a4 */ /* 0x000fe4000f8e0208 */
[----:B------:R-:W-:Y:S01]  /*1090*/  UIADD3 UR11, UR11, UR12, URZ ;  /* 0x0000000c0b0b7290 */ /* 0x000fe2000fffe03f */
[----:B------:R-:W-:Y:S01]  /*10a0*/  ULDC.64 UR8, c[0x0][0x640] ;  /* 0x0001900000087ab9 */ /* 0x000fe20000000a00 */
[----:B------:R-:W-:-:S02]  /*10b0*/  ULDC UR15, c[0x0][0x608] ;  /* 0x00018200000f7ab9 */ /* 0x000fc40000000800 */
[----:B------:R-:W-:Y:S01]  /*10c0*/  USHF.R.U64 UR20, UR10, UR13, UR11 ;  /* 0x0000000d0a147299 */ /* 0x000fe2000800120b */
[----:B------:R-:W-:Y:S01]  /*10d0*/  ISETP.NE.U32.AND P0, PT, RZ, UR8, PT ;  /* 0x00000008ff007c0c */ /* 0x000fe2000bf05070 */
[----:B------:R-:W-:Y:S01]  /*10e0*/  USHF.R.U32.HI UR11, URZ, UR13, UR11 ;  /* 0x0000000d3f0b7299 */ /* 0x000fe2000801160b */
[----:B------:R-:W-:Y:S02]  /*10f0*/  ULDC UR21, c[0x0][0x658] ;  /* 0x0001960000157ab9 */ /* 0x000fe40000000800 */
[----:B------:R-:W-:Y:S01]  /*1100*/  ISETP.NE.AND.EX P0, PT, RZ, UR9, PT, P0 ;  /* 0x00000009ff007c0c */ /* 0x000fe2000bf05300 */
[----:B------:R-:W-:Y:S02]  /*1110*/  USHF.R.U64 UR25, UR20, UR15, UR11 ;  /* 0x0000000f14197299 */ /* 0x000fe4000800120b */
[----:B------:R-:W-:Y:S01]  /*1120*/  USHF.R.U32.HI UR11, URZ, UR15, UR11 ;  /* 0x0000000f3f0b7299 */ /* 0x000fe2000801160b */
[----:B------:R-:W-:Y:S01]  /*1130*/  UMOV UR10, 0xffffffff ;  /* 0xffffffff000a7882 */ /* 0x000fe20000000000 */
[----:B------:R-:W-:Y:S01]  /*1140*/  ULDC UR5, c[0x0][0x600] ;  /* 0x0001800000057ab9 */ /* 0x000fe20000000800 */
[----:B------:R-:W-:-:S02]  /*1150*/  USHF.L.U32 UR10, UR10, UR21, URZ ;  /* 0x000000150a0a7299 */ /* 0x000fc4000800063f */
[----:B------:R-:W-:Y:S02]  /*1160*/  USHF.R.U64 UR26, UR25, UR21, UR11 ;  /* 0x00000015191a7299 */ /* 0x000fe4000800120b */
[----:B------:R-:W-:Y:S02]  /*1170*/  ULOP3.LUT UR15, URZ, UR10, URZ, 0x33, !UPT ;  /* 0x0000000a3f0f7292 */ /* 0x000fe4000f8e333f */
[----:B------:R-:W-:Y:S02]  /*1180*/  UIADD3 UR19, UR5, -0x1, URZ ;  /* 0xffffffff05137890 */ /* 0x000fe4000fffe03f */
[----:B------:R-:W-:Y:S01]  /*1190*/  USHF.R.U32.HI UR11, URZ, UR21, UR11 ;  /* 0x000000153f0b7299 */ /* 0x000fe2000801160b */
[----:B------:R-:W-:Y:S01]  /*11a0*/  ULDC UR22, c[0x0][0x648] ;  /* 0x0001920000167ab9 */ /* 0x000fe20000000800 */
[----:B------:R-:W-:Y:S01]  /*11b0*/  ULDC UR23, c[0x0][0x638] ;  /* 0x00018e0000177ab9 */ /* 0x000fe20000000800 */
[----:B------:R-:W-:Y:S01]  /*11c0*/  UMOV UR24, 0x1 ;  /* 0x0000000100187882 */ /* 0x000fe20000000000 */
[----:B------:R-:W-:Y:S01]  /*11d0*/  UMOV UR10, UR26 ;  /* 0x0000001a000a7c82 */ /* 0x000fe20008000000 */
[----:B------:R-:W-:Y:S07]  /*11e0*/  @!P0 BRA `(.L_x_13) ;  /* 0x0000000000308947 */ /* 0x000fee0003800000 */
[----:B------:R-:W-:Y:S02]  /*11f0*/  ULDC UR16, c[0x0][0x64c] ;  /* 0x0001930000107ab9 */ /* 0x000fe40000000800 */
        /* <DEDUP_REMOVED lines=8> */
[----:B------:R-:W-:-:S07]  /*1280*/  UIMAD.WIDE.U32.X UR8, UR18, UR9, UR16, UP1 ;  /* 0x00000009120872a5 */ /* 0x000fce00088e0410 */
[----:B------:R-:W-:Y:S01]  /*1290*/  UMOV UR10, UR8 ;  /* 0x00000008000a7c82 */ /* 0x000fe20008000000 */
[----:B------:R-:W-:-:S05]  /*12a0*/  UMOV UR11, UR9 ;  /* 0x00000009000b7c82 */ /* 0x000fca0008000000 */
.L_x_13:
[----:B------:R-:W-:Y:S01]  /*12b0*/  USHF.R.U64 UR9, UR10, UR22, UR11 ;  /* 0x000000160a097299 */ /* 0x000fe2000800120b */
[----:B------:R-:W-:Y:S01]  /*12c0*/  IMAD.MOV.U32 R0, RZ, RZ, 0x1 ;  /* 0x00000001ff007424 */ /* 0x000fe200078e00ff */
[----:B------:R-:W-:Y:S01]  /*12d0*/  USHF.L.U32 UR8, UR24, UR21, URZ ;  /* 0x0000001518087299 */ /* 0x000fe2000800063f */
[----:B------:R-:W-:Y:S01]  /*12e0*/  IMAD.U32 R19, RZ, RZ, UR4 ;  /* 0x00000004ff137e24 */ /* 0x000fe2000f8e00ff */
[----:B------:R-:W-:Y:S02]  /*12f0*/  ULOP3.LUT UR15, UR25, UR15, URZ, 0xc0, !UPT ;  /* 0x0000000f190f7292 */ /* 0x000fe4000f8ec03f */
[----:B------:R-:W-:Y:S02]  /*1300*/  UIADD3 UR10, -UR9, URZ, URZ ;  /* 0x0000003f090a7290 */ /* 0x000fe4000fffe13f */
[----:B------:R-:W-:Y:S02]  /*1310*/  UIMAD UR15, UR8, UR9, UR15 ;  /* 0x00000009080f72a4 */ /* 0x000fe4000f8e020f */
[----:B------:R-:W-:-:S02]  /*1320*/  ULOP3.LUT UR19, UR20, UR19, URZ, 0xc0, !UPT ;  /* 0x0000001314137292 */ /* 0x000fc4000f8ec03f */
[----:B------:R-:W-:Y:S01]  /*1330*/  UIMAD UR8, UR10, UR23, UR26 ;  /* 0x000000170a0872a4 */ /* 0x000fe2000f8e021a */
[----:B------:R-:W-:Y:S01]  /*1340*/  ULDC UR9, c[0x0][0x610] ;  /* 0x0001840000097ab9 */ /* 0x000fe20000000800 */
[----:B------:R-:W-:Y:S02]  /*1350*/  UISETP.NE.AND UP1, UPT, UR38, URZ, UPT ;  /* 0x0000003f2600728c */ /* 0x000fe4000bf25270 */
[----:B------:R-:W-:Y:S02]  /*1360*/  UIMAD UR7, UR15, UR9, UR7 ;  /* 0x000000090f0772a4 */ /* 0x000fe4000f8e0207 */
[----:B------:R-:W-:-:S04]  /*1370*/  UIMAD UR8, UR8, UR5, UR19 ;  /* 0x00000005080872a4 */ /* 0x000fc8000f8e0213 */
[----:B------:R-:W-:Y:S02]  /*1380*/  USEL UR5, UR8, UR7, !UP1 ;  /* 0x0000000708057287 */ /* 0x000fe4000c800000 */
[----:B------:R-:W-:-:S04]  /*1390*/  USEL UR7, UR7, UR8, !UP1 ;  /* 0x0000000807077287 */ /* 0x000fc8000c800000 */
[----:B------:R-:W-:Y:S02]  /*13a0*/  IMAD.U32 R2, RZ, RZ, UR5 ;  /* 0x00000005ff027e24 */ /* 0x000fe4000f8e00ff */
[----:B------:R-:W-:-:S07]  /*13b0*/  IMAD.U32 R18, RZ, RZ, UR7 ;  /* 0x00000007ff127e24 */ /* 0x000fce000f8e00ff */
.L_x_11:
[----:B------:R-:W-:Y:S05]  /*13c0*/  @!P1 BRA `(.L_x_14) ;  /* 0x00000000000c9947 */ /* 0x000fea0003800000 */
[----:B------:R-:W-:Y:S01]  /*13d0*/  UCGABAR_WAIT ;  /* 0x0000000000007dc7 */ /* 0x000fe20008000000 */
[----:B------:R-:W-:Y:S01]  /*13e0*/  CCTL.IVALL ;  /* 0x00000000ff00798f */ /* 0x000fe20002000000 */
[----:B------:R-:W-:Y:S05]  /*13f0*/  BRA `(.L_x_15) ;  /* 0x0000000000047947 */ /* 0x000fea0003800000 */
.L_x_14:
[----:B------:R-:W-:Y:S06]  /*1400*/  BAR.SYNC.DEFER_BLOCKING 0x0 ;  /* 0x0000000000007b1d */ /* 0x000fec0000010000 */
.L_x_15:
[----:B------:R-:W-:Y:S02]  /*1410*/  ULDC UR4, c[0x0][0x28c] ;  /* 0x0000a30000047ab9 */ /* 0x000fe40000000800 */
[----:B------:R-:W-:-:S04]  /*1420*/  UIADD3 UR4, UR4, 0x7f, URZ ;  /* 0x0000007f04047890 */ /* 0x000fc8000fffe03f */
[----:B------:R-:W-:-:S04]  /*1430*/  USHF.R.S32.HI UR5, URZ, 0x1f, UR4 ;  /* 0x0000001f3f057899 */ /* 0x000fc80008011404 */
[----:B------:R-:W-:-:S04]  /*1440*/  ULEA.HI UR5, UR5, UR4, URZ, 0x7 ;  /* 0x0000000405057291 */ /* 0x000fc8000f8f383f */
[----:B------:R-:W-:Y:S01]  /*1450*/  USHF.R.S32.HI UR37, URZ, 0x7, UR5 ;  /* 0x000000073f257899 */ /* 0x000fe20008011405 */
[----:B------:R-:W-:Y:S11]  /*1460*/  @!P2 BRA `(.L_x_16) ;  /* 0x000000580098a947 */ /* 0x000ff60003800000 */
[----:B------:R-:W-:-:S06]  /*1470*/  UISETP.GT.U32.AND UP1, UPT, UR14, 0x1, UPT ;  /* 0x000000010e00788c */ /* 0x000fcc000bf24070 */
[----:B------:R-:W-:-:S13]  /*1480*/  PLOP3.LUT P0, PT, PT, PT, UP1, 0x80, 0x0 ;  /* 0x000000000000781c */ /* 0x000fda0003f0f018 */
[----:B------:R-:W-:Y:S05]  /*1490*/  @P0 EXIT ;  /* 0x000000000000094d */ /* 0x000fea0003800000 */
.L_x_17:
[----:B------:R-:W-:-:S08]  /*14a0*/  NOP ;  /* 0x0000000000007918 */ /* 0x000fd00000000000 */
[----:B------:R-:W0:Y:S02]  /*14b0*/  USETMAXREG.TRY_ALLOC.CTAPOOL UP1, 0xe8 ;  /* 0x000000e8000079c8 */ /* 0x000e240008020600 */
[----:B0-----:R-:W-:-:S13]  /*14c0*/  PLOP3.LUT P0, PT, PT, PT, UP1, 0x80, 0x0 ;  /* 0x000000000000781c */ /* 0x001fda0003f0f018 */
[----:B------:R-:W-:Y:S05]  /*14d0*/  @!P0 BRA `(.L_x_17) ;  /* 0xfffffffc00f08947 */ /* 0x000fea000383ffff */
[----:B------:R-:W-:-:S13]  /*14e0*/  LOP3.LUT P0, RZ, R0, 0xff, RZ, 0xc0, !PT ;  /* 0x000000ff00ff7812 */ /* 0x000fda000780c0ff */
[----:B------:R-:W-:Y:S05]  /*14f0*/  @!P0 EXIT ;  /* 0x000000000000894d */ /* 0x000fea0003800000 */
[----:B------:R-:W0:Y:S01]  /*1500*/  S2UR UR5, SR_CgaCtaId ;  /* 0x00000000000579c3 */ /* 0x000e220000008800 */
[CC--:B------:R-:W-:Y:S01]  /*1510*/  LEA.HI R0, R9.reuse, R4.reuse, RZ, 0x2 ;  /* 0x0000000409007211 */ /* 0x0c0fe200078f10ff */
[----:B------:R-:W-:Y:S01]  /*1520*/  UMOV UR42, 0x400 ;  /* 0x00000400002a7882 */ /* 0x000fe20000000000 */
[----:B------:R-:W-:Y:S01]  /*1530*/  LEA.HI R9, R9, R4, RZ, 0x5 ;  /* 0x0000000409097211 */ /* 0x000fe200078f28ff */
[----:B------:R-:W-:Y:S01]  /*1540*/  USHF.R.U32.HI UR4, URZ, 0x2, UR37 ;  /* 0x000000023f047899 */ /* 0x000fe20008011625 */
[--C-:B------:R-:W-:Y:S01]  /*1550*/  SHF.R.S32.HI R90, RZ, 0x2, R0.reuse ;  /* 0x00000002ff5a7819 */ /* 0x100fe20000011400 */
[----:B------:R-:W-:Y:S01]  /*1560*/  ULOP3.LUT UR45, UR37, 0x3, URZ, 0xc0, !UPT ;  /* 0x00000003252d7892 */ /* 0x000fe2000f8ec03f */
[----:B------:R-:W-:Y:S01]  /*1570*/  SHF.R.S32.HI R3, RZ, 0x1f, R0 ;  /* 0x0000001fff037819 */ /* 0x000fe20000011400 */
[----:B------:R-:W1:Y:S01]  /*1580*/  LDC.64 R6, c[0x0][0x5c8] ;  /* 0x00017200ff067b82 */ /* 0x000e620000000a00 */
[----:B------:R-:W-:Y:S01]  /*1590*/  SHF.R.S32.HI R9, RZ, 0x5, R9 ;  /* 0x00000005ff097819 */ /* 0x000fe20000011409 */
[----:B------:R-:W-:Y:S01]  /*15a0*/  UISETP.LT.AND UP1, UPT, UR37, 0x1, UPT ;  /* 0x000000012500788c */ /* 0x000fe2000bf21270 */
[----:B------:R-:W-:Y:S01]  /*15b0*/  LEA.HI R3, R3, R90, RZ, 0x3 ;  /* 0x0000005a03037211 */ /* 0x000fe200078f18ff */
[----:B------:R-:W-:Y:S01]  /*15c0*/  ULOP3.LUT UR4, UR4, 0x1, URZ, 0xc0, !UPT ;  /* 0x0000000104047892 */ /* 0x000fe2000f8ec03f */
[----:B------:R-:W-:-:S02]  /*15d0*/  ULDC UR44, c[0x0][0x658] ;  /* 0x00019600002c7ab9 */ /* 0x000fc40000000800 */
[----:B------:R-:W-:Y:S01]  /*15e0*/  LOP3.LUT R3, R3, 0xfffffff8, RZ, 0xc0, !PT ;  /* 0xfffffff803037812 */ /* 0x000fe200078ec0ff */
[----:B------:R-:W2:Y:S01]  /*15f0*/  LDC R96, c[0x0][0x288] ;  /* 0x0000a200ff607b82 */ /* 0x000ea20000000800 */
[----:B------:R-:W-:Y:S01]  /*1600*/  UMOV UR6, 0xffffffff ;  /* 0xffffffff00067882 */ /* 0x000fe20000000000 */
[----:B------:R-:W-:Y:S01]  /*1610*/  ULDC UR8, c[0x0][0x284] ;  /* 0x0000a10000087ab9 */ /* 0x000fe20000000800 */
[----:B------:R-:W-:Y:S01]  /*1620*/  USEL UR45, UR45, URZ, !UP0 ;  /* 0x0000003f2d2d7287 */ /* 0x000fe2000c000000 */
[----:B------:R-:W-:Y:S01]  /*1630*/  IMAD.IADD R90, R90, 0x1, -R3 ;  /* 0x000000015a5a7824 */ /* 0x000fe200078e0a03 */
[----:B------:R-:W-:Y:S01]  /*1640*/  LOP3.LUT R3, R0, 0xfffffffc, RZ, 0xc0, !PT ;  /* 0xfffffffc00037812 */ /* 0x000fe200078ec0ff */
[----:B------:R-:W-:Y:S01]  /*1650*/  VIADD R0, R5, 0xffffffff ;  /* 0xffffffff05007836 */ /* 0x000fe20000000000 */
[----:B------:R-:W-:Y:S01]  /*1660*/  USEL UR46, UR37, 0x1, UP1 ;  /* 0x00000001252e7887 */ /* 0x000fe20008800000 */
[--C-:B------:R-:W-:Y:S01]  /*1670*/  IMAD R99, R9, -0x10, -R90.reuse ;  /* 0xfffffff009637824 */ /* 0x100fe200078e0a5a */
[----:B0-----:R-:W-:Y:S01]  /*1680*/  ULEA UR42, UR5, UR42, 0x18 ;  /* 0x0000002a052a7291 */ /* 0x001fe2000f8ec03f */
[----:B------:R-:W-:Y:S01]  /*1690*/  IMAD.IADD R3, R4, 0x1, -R3 ;  /* 0x0000000104037824 */ /* 0x000fe200078e0a03 */
[C---:B------:R-:W-:Y:S01]  /*16a0*/  ISETP.NE.AND P0, PT, R0.reuse, RZ, PT ;  /* 0x000000ff0000720c */ /* 0x040fe20003f05270 */
[----:B------:R-:W-:Y:S01]  /*16b0*/  IMAD.SHL.U32 R0, R0, 0x8, RZ ;  /* 0x0000000800007824 */ /* 0x000fe200078e00ff */
[----:B------:R-:W-:Y:S01]  /*16c0*/  UIADD3 UR50, UR42, 0x50, URZ ;  /* 0x000000502a327890 */ /* 0x000fe2000fffe03f */
[--C-:B------:R-:W-:Y:S01]  /*16d0*/  SHF.R.S32.HI R91, RZ, 0x1f, R90.reuse ;  /* 0x0000001fff5b7819 */ /* 0x100fe2000001145a */
[----:B------:R-:W-:Y:S01]  /*16e0*/  IMAD.SHL.U32 R92, R3, 0x2, RZ ;  /* 0x00000002035c7824 */ /* 0x000fe200078e00ff */
[----:B------:R-:W-:Y:S01]  /*16f0*/  USHF.L.U32 UR6, UR6, UR44, URZ ;  /* 0x0000002c06067299 */ /* 0x000fe2000800063f */
[----:B------:R-:W-:Y:S01]  /*1700*/  LOP3.LUT R0, R0, 0x8, RZ, 0xc0, !PT ;  /* 0x0000000800007812 */ /* 0x000fe200078ec0ff */
[----:B------:R-:W-:Y:S01]  /*1710*/  UISETP.EQ.U32.AND UP0, UPT, UR4, 0x1, !UP0 ;  /* 0x000000010400788c */ /* 0x000fe2000c702070 */
[----:B------:R-:W-:Y:S01]  /*1720*/  IMAD.WIDE R90, R9, 0x10, R90 ;  /* 0x00000010095a7825 */ /* 0x000fe200078e025a */
[C---:B-1----:R-:W-:Y:S01]  /*1730*/  SHF.L.U64.HI R94, R6.reuse, 0x3, R7 ;  /* 0x00000003065e7819 */ /* 0x042fe20000010207 */
[----:B------:R-:W-:Y:S01]  /*1740*/  ULDC UR43, c[0x0][0x600] ;  /* 0x00018000002b7ab9 */ /* 0x000fe20000000800 */
[----:B------:R-:W-:Y:S01]  /*1750*/  SEL R100, RZ, 0x1, P0 ;  /* 0x00000001ff647807 */ /* 0x000fe20000000000 */
[----:B------:R-:W-:Y:S01]  /*1760*/  IMAD.SHL.U32 R95, R6, 0x8, RZ ;  /* 0x00000008065f7824 */ /* 0x000fe200078e00ff */
[----:B------:R-:W-:Y:S01]  /*1770*/  LEA R97, R5, UR50, 0x3 ;  /* 0x0000003205617c11 */ /* 0x000fe2000f8e18ff */
[----:B--2---:R-:W-:Y:S01]  /*1780*/  IMAD R96, R3, -0x2, R96 ;  /* 0xfffffffe03607824 */ /* 0x004fe200078e0260 */
[C---:B------:R-:W-:Y:S01]  /*1790*/  LOP3.LUT R101, R0.reuse, 0x8, RZ, 0x3c, !PT ;  /* 0x0000000800657812 */ /* 0x040fe200078e3cff */
[----:B------:R-:W-:Y:S01]  /*17a0*/  VIADD R99, R99, UR8 ;  /* 0x0000000863637c36 */ /* 0x000fe20008000000 */
[----:B------:R-:W-:Y:S01]  /*17b0*/  LOP3.LUT R98, R0, 0x18, RZ, 0x3c, !PT ;  /* 0x0000001800627812 */ /* 0x000fe200078e3cff */
[----:B------:R-:W-:Y:S01]  /*17c0*/  UMOV UR7, 0x1 ;  /* 0x0000000100077882 */ /* 0x000fe20000000000 */
[----:B------:R-:W-:Y:S01]  /*17d0*/  SHF.R.S32.HI R93, RZ, 0x1f, R92 ;  /* 0x0000001fff5d7819 */ /* 0x000fe2000001145c */
[----:B------:R-:W-:-:S02]  /*17e0*/  ULOP3.LUT UR49, UR40, 0x1, URZ, 0xfc, !UPT ;  /* 0x0000000128317892 */ /* 0x000fc4000f8efc3f */
[----:B------:R-:W-:Y:S02]  /*17f0*/  USHF.L.U32 UR36, UR37, 0x1, URZ ;  /* 0x0000000125247899 */ /* 0x000fe4000800063f */
[----:B------:R-:W-:Y:S02]  /*1800*/  USHF.L.U64.HI UR41, UR52, 0x1, UR39 ;  /* 0x0000000134297899 */ /* 0x000fe40008010227 */
[----:B------:R-:W-:Y:S02]  /*1810*/  UIADD3 UR43, UR43, -0x1, URZ ;  /* 0xffffffff2b2b7890 */ /* 0x000fe4000fffe03f */
[----:B------:R-:W-:Y:S02]  /*1820*/  USHF.L.U32 UR44, UR7, UR44, URZ ;  /* 0x0000002c072c7299 */ /* 0x000fe4000800063f */
[----:B------:R-:W-:Y:S02]  /*1830*/  UIADD3 UR46, -UR46, UR37, URZ ;  /* 0x000000252e2e7290 */ /* 0x000fe4000fffe13f */
[----:B------:R-:W-:-:S02]  /*1840*/  ULOP3.LUT UR47, URZ, UR6, URZ, 0x33, !UPT ;  /* 0x000000063f2f7292 */ /* 0x000fc4000f8e333f */
[----:B------:R-:W-:-:S12]  /*1850*/  USEL UR48, URZ, 0x1, !UP0 ;  /* 0x000000013f307887 */ /* 0x000fd8000c000000 */
.L_x_165:
[----:B------:R-:W-:-:S04]  /*1860*/  SHF.L.U32 R0, R100, 0x1f, RZ ;  /* 0x0000001f64007819 */ /* 0x000fc800000006ff */
[----:B------:R-:W0:Y:S02]  /*1870*/  SYNCS.PHASECHK.TRANS64.TRYWAIT P0, [R97+URZ+-0x8], R0 ;  /* 0xfffff800610075a7 */ /* 0x000e24000800017f */
[----:B012345:R-:W-:Y:S05]  /*1880*/  @!P0 BRA `(.L_x_18) ;  /* 0x0000006400d08947 */ /* 0x03ffea0003800000 */
.L_x_187:
[----:B------:R-:W-:Y:S02]  /*1890*/  ULDC UR4, c[0x0][0x28c] ;  /* 0x0000a30000047ab9 */ /* 0x000fe40000000800 */
[----:B------:R-:W-:-:S13]  /*18a0*/  ISETP.LT.AND P0, PT, RZ, UR4, PT ;  /* 0x00000004ff007c0c */ /* 0x000fda000bf01270 */
[----:B------:R-:W-:Y:S05]  /*18b0*/  @P0 BRA `(.L_x_19) ;  /* 0x0000000000400947 */ /* 0x000fea0003800000 */
[----:B0-----:R-:W-:Y:S01]  /*18c0*/  MOV R0, 0x0 ;  /* 0x0000000000007802 */ /* 0x001fe20000000f00 */
[----:B------:R-:W-:Y:S01]  /*18d0*/  ULDC.64 UR4, c[0x4][0x68] ;  /* 0x01001a0000047ab9 */ /* 0x000fe20000000a00 */
[----:B------:R-:W-:Y:S01]  /*18e0*/  ULDC.64 UR6, c[0x4][0x8] ;  /* 0x0100020000067ab9 */ /* 0x000fe20000000a00 */
[----:B------:R-:W-:Y:S01]  /*18f0*/  IMAD.U32 R4, RZ, RZ, UR4 ;  /* 0x00000004ff047e24 */ /* 0x000fe2000f8e00ff */
[----:B------:R0:W1:Y:S01]  /*1900*/  LDC.64 R14, c[0x4][R0] ;  /* 0x01000000000e7b82 */ /* 0x0000620000000a00 */
[----:B------:R-:W-:Y:S01]  /*1910*/  IMAD.U32 R5, RZ, RZ, UR5 ;  /* 0x00000005ff057e24 */ /* 0x000fe2000f8e00ff */
[----:B------:R-:W-:Y:S01]  /*1920*/  ULDC.64 UR4, c[0x4][0x70] ;  /* 0x01001c0000047ab9 */ /* 0x000fe20000000a00 */
[----:B------:R-:W-:Y:S02]  /*1930*/  IMAD.U32 R10, RZ, RZ, UR6 ;  /* 0x00000006ff0a7e24 */ /* 0x000fe4000f8e00ff */
[----:B------:R-:W-:Y:S02]  /*1940*/  IMAD.U32 R6, RZ, RZ, UR4 ;  /* 0x00000004ff067e24 */ /* 0x000fe4000f8e00ff */
[----:B------:R-:W-:-:S02]  /*1950*/  IMAD.U32 R7, RZ, RZ, UR5 ;  /* 0x00000005ff077e24 */ /* 0x000fc4000f8e00ff */
[----:B------:R-:W-:Y:S02]  /*1960*/  IMAD.U32 R11, RZ, RZ, UR7 ;  /* 0x00000007ff0b7e24 */ /* 0x000fe4000f8e00ff */
[----:B------:R-:W-:Y:S02]  /*1970*/  IMAD.MOV.U32 R8, RZ, RZ, 0x1e1 ;  /* 0x000001e1ff087424 */ /* 0x000fe400078e00ff */
[----:B------:R-:W-:Y:S02]  /*1980*/  IMAD.MOV.U32 R12, RZ, RZ, 0x1 ;  /* 0x00000001ff0c7424 */ /* 0x000fe400078e00ff */
[----:B0-----:R-:W-:-:S07]  /*1990*/  IMAD.MOV.U32 R13, RZ, RZ, RZ ;  /* 0x000000ffff0d7224 */ /* 0x001fce00078e00ff */
[----:B------:R-:W-:-:S07]  /*19a0*/  LEPC R20, `(.L_x_19) ;  /* 0x000000001014794e */ /* 0x000fce0000000000 */
[----:B-1---5:R-:W-:Y:S05]  /*19b0*/  CALL.ABS.NOINC R14 ;  /* 0x000000000e007343 */ /* 0x022fea0003c00000 */
.L_x_19:
[----:B0-----:R-:W-:-:S05]  /*19c0*/  IMAD.U32 R0, RZ, RZ, UR49 ;  /* 0x00000031ff007e24 */ /* 0x001fca000f8e00ff */
[----:B------:R-:W-:-:S13]  /*19d0*/  ISETP.NE.AND P0, PT, R0, 0x3, PT ;  /* 0x000000030000780c */ /* 0x000fda0003f05270 */
[----:B------:R-:W-:Y:S05]  /*19e0*/  @!P0 BRA `(.L_x_20) ;  /* 0x0000000000048947 */ /* 0x000fea0003800000 */
[----:B------:R-:W-:Y:S01]  /*19f0*/  BPT.TRAP 0x1 ;  /* 0x000000040000795c */ /* 0x000fe20000300000 */
.L_x_20:
[----:B------:R-:W-:Y:S02]  /*1a00*/  IMAD.U32 R3, RZ, RZ, UR45 ;  /* 0x0000002dff037e24 */ /* 0x000fe4000f8e00ff */
[----:B------:R-:W-:-:S03]  /*1a10*/  IMAD.U32 R0, RZ, RZ, UR48 ;  /* 0x00000030ff007e24 */ /* 0x000fc6000f8e00ff */
[----:B------:R-:W-:Y:S02]  /*1a20*/  LEA R3, R3, UR42, 0x3 ;  /* 0x0000002a03037c11 */ /* 0x000fe4000f8e18ff */
[----:B------:R-:W-:-:S04]  /*1a30*/  SHF.L.U32 R0, R0, 0x1f, RZ ;  /* 0x0000001f00007819 */ /* 0x000fc800000006ff */
[----:B------:R0:W1:Y:S01]  /*1a40*/  SYNCS.PHASECHK.TRANS64.TRYWAIT P1, [R3+URZ], R0 ;  /* 0x00000000030075a7 */ /* 0x000062000802017f */
[----:B------:R-:W-:Y:S05]  /*1a50*/  @!P0 BRA `(.L_x_21) ;  /* 0x0000000000048947 */ /* 0x000fea0003800000 */
[----:B------:R-:W-:Y:S01]  /*1a60*/  BPT.TRAP 0x1 ;  /* 0x000000040000795c */ /* 0x000fe20000300000 */
.L_x_21:
[----:B------:R-:W-:-:S05]  /*1a70*/  IMAD.U32 R4, RZ, RZ, UR46 ;  /* 0x0000002eff047e24 */ /* 0x000fca000f8e00ff */
[----:B------:R-:W-:Y:S01]  /*1a80*/  ISETP.GE.AND P2, PT, R4, 0x1, PT ;  /* 0x000000010400780c */ /* 0x000fe20003f46270 */
[----:B-1----:R-:W-:-:S12]  /*1a90*/  @P1 BRA `(.L_x_22) ;  /* 0x0000000000081947 */ /* 0x002fd80003800000 */
[----:B------:R-:W1:Y:S02]  /*1aa0*/  SYNCS.PHASECHK.TRANS64.TRYWAIT P1, [R3+URZ], R0 ;  /* 0x00000000030075a7 */ /* 0x000e64000802017f */
[----:B-1----:R-:W-:Y:S05]  /*1ab0*/  @!P1 BRA `(.L_x_23) ;  /* 0x0000006400589947 */ /* 0x002fea0003800000 */
.L_x_22:
[----:B------:R-:W-:Y:S05]  /*1ac0*/  WARPSYNC.ALL ;  /* 0x0000000000007948 */ /* 0x000fea0003800000 */
[----:B------:R-:W-:Y:S01]  /*1ad0*/  UIADD3 UR4, UR42, 0x180, URZ ;  /* 0x000001802a047890 */ /* 0x000fe2000fffe03f */
[----:B------:R-:W-:Y:S01]  /*1ae0*/  WARPGROUP.ARRIVE ;  /* 0x00000000000079c5 */ /* 0x000fe20000000000 */
[----:B------:R-:W-:Y:S02]  /*1af0*/  UIADD3 UR5, UR42, 0x10180, URZ ;  /* 0x000101802a057890 */ /* 0x000fe4000fffe03f */
[----:B------:R-:W-:Y:S02]  /*1b00*/  USHF.R.U32.HI UR4, URZ, 0x4, UR4 ;  /* 0x000000043f047899 */ /* 0x000fe40008011604 */
[----:B------:R-:W-:-:S02]  /*1b10*/  USHF.R.U32.HI UR5, URZ, 0x4, UR5 ;  /* 0x000000043f057899 */ /* 0x000fc40008011605 */
[----:B------:R-:W-:Y:S02]  /*1b20*/  ULOP3.LUT UR4, UR4, 0x3fff, URZ, 0xc0, !UPT ;  /* 0x00003fff04047892 */ /* 0x000fe4000f8ec03f */
[----:B------:R-:W-:Y:S02]  /*1b30*/  ULOP3.LUT UR5, UR5, 0x3fff, URZ, 0xc0, !UPT ;  /* 0x00003fff05057892 */ /* 0x000fe4000f8ec03f */
[----:B------:R-:W-:Y:S02]  /*1b40*/  ULOP3.LUT UR8, UR4, 0x10000, URZ, 0xfc, !UPT ;  /* 0x0001000004087892 */ /* 0x000fe4000f8efc3f */
[----:B------:R-:W-:Y:S02]  /*1b50*/  ULOP3.LUT UR9, UR5, 0x10000, URZ, 0xfc, !UPT ;  /* 0x0001000005097892 */ /* 0x000fe4000f8efc3f */
[----:B------:R-:W-:Y:S02]  /*1b60*/  ULEA UR11, UR45, UR8, 0xa ;  /* 0x000000082d0b7291 */ /* 0x000fe4000f8e503f */
[----:B------:R-:W-:Y:S01]  /*1b70*/  ULEA UR10, UR45, UR9, 0xb ;  /* 0x000000092d0a7291 */ /* 0x000fe2000f8e583f */
[----:B------:R-:W-:Y:S01]  /*1b80*/  UMOV UR5, 0x40000040 ;  /* 0x4000004000057882 */ /* 0x000fe20000000000 */
[----:B------:R-:W-:-:S03]  /*1b90*/  UMOV UR7, 0x40000040 ;  /* 0x4000004000077882 */ /* 0x000fc60000000000 */
[----:B------:R-:W-:Y:S02]  /*1ba0*/  UMOV UR4, UR11 ;  /* 0x0000000b00047c82 */ /* 0x000fe40008000000 */
[----:B------:R-:W-:Y:S02]  /*1bb0*/  UMOV UR6, UR10 ;  /* 0x0000000a00067c82 */ /* 0x000fe40008000000 */
[----:B------:R-:W-:Y:S01]  /*1bc0*/  HGMMA.64x128x16.F32 R24, gdesc[UR4], RZ, !UPT, gsb0 ;  /* 0x01e00000041879f0 */ /* 0x000fe2000c0008ff */
[----:B------:R-:W-:Y:S02]  /*1bd0*/  UIADD3 UR4, UR11, 0x2, URZ ;  /* 0x000000020b047890 */ /* 0x000fe4000fffe03f */
[----:B------:R-:W-:Y:S01]  /*1be0*/  UIADD3 UR6, UR10, 0x2, URZ ;  /* 0x000000020a067890 */ /* 0x000fe2000fffe03f */
[----:B------:R-:W-:Y:S01]  /*1bf0*/  UMOV UR5, 0x40000040 ;  /* 0x4000004000057882 */ /* 0x000fe20000000000 */
[----:B------:R-:W-:Y:S01]  /*1c00*/  UMOV UR7, 0x40000040 ;  /* 0x4000004000077882 */ /* 0x000fe20000000000 */
[----:B------:R-:W-:-:S02]  /*1c10*/  WARPGROUP.DEPBAR.LE gsb0, 0x0 ;  /* 0x00008000000079c5 */ /* 0x000fc40000010000 */
[----:B------:R-:W-:-:S06]  /*1c20*/  WARPGROUP.ARRIVE ;  /* 0x00000000000079c5 */ /* 0x000fcc0000000000 */
[----:B------:R-:W-:Y:S01]  /*1c30*/  HGMMA.64x128x16.F32 R24, gdesc[UR4], R24, gsb0 ;  /* 0x01e00000041879f0 */ /* 0x000fe20008000818 */
[----:B------:R-:W-:Y:S02]  /*1c40*/  UIADD3 UR4, UR11, 0x4, URZ ;  /* 0x000000040b047890 */ /* 0x000fe4000fffe03f */
[----:B------:R-:W-:Y:S01]  /*1c50*/  UIADD3 UR6, UR10, 0x4, URZ ;  /* 0x000000040a067890 */ /* 0x000fe2000fffe03f */
[----:B------:R-:W-:Y:S01]  /*1c60*/  UMOV UR5, 0x40000040 ;  /* 0x4000004000057882 */ /* 0x000fe20000000000 */
[----:B------:R-:W-:Y:S01]  /*1c70*/  UMOV UR7, 0x40000040 ;  /* 0x4000004000077882 */ /* 0x000fe20000000000 */
[----:B------:R-:W-:Y:S02]  /*1c80*/  WARPGROUP.DEPBAR.LE gsb0, 0x0 ;  /* 0x00008000000079c5 */ /* 0x000fe40000010000 */
        /* <DEDUP_REMOVED lines=36> */
[----:B------:R-:W-:Y:S03]  /*1ed0*/  HGMMA.64x128x16.F32 R24, gdesc[UR4], R24, gsb0 ;  /* 0x01e00000041879f0 */ /* 0x000fe60008000818 */
[----:B------:R-:W-:Y:S02]  /*1ee0*/  WARPGROUP.DEPBAR.LE gsb0, 0x0 ;  /* 0x00008000000079c5 */ /* 0x000fe40000010000 */
[----:B------:R-:W-:Y:S05]  /*1ef0*/  @!P2 BRA `(.L_x_24) ;  /* 0x000000040088a947 */ /* 0x000fea0003800000 */
[----:B------:R-:W-:Y:S01]  /*1f00*/  UIADD3 UR10, UR45, 0x1, URZ ;  /* 0x000000012d0a7890 */ /* 0x000fe2000fffe03f */
[----:B01----:R-:W-:Y:S02]  /*1f10*/  IMAD.U32 R0, RZ, RZ, UR46 ;  /* 0x0000002eff007e24 */ /* 0x003fe4000f8e00ff */
[----:B------:R-:W-:Y:S01]  /*1f20*/  IMAD.U32 R3, RZ, RZ, UR45 ;  /* 0x0000002dff037e24 */ /* 0x000fe2000f8e00ff */
[----:B------:R-:W-:-:S04]  /*1f30*/  UISETP.NE.AND UP0, UPT, UR10, 0x4, UPT ;  /* 0x000000040a00788c */ /* 0x000fc8000bf05270 */
[----:B------:R-:W-:Y:S02]  /*1f40*/  USEL UR4, URZ, 0x1, UP0 ;  /* 0x000000013f047887 */ /* 0x000fe40008000000 */
[----:B------:R-:W-:Y:S02]  /*1f50*/  USEL UR10, UR10, URZ, UP0 ;  /* 0x0000003f0a0a7287 */ /* 0x000fe40008000000 */
[----:B------:R-:W-:-:S06]  /*1f60*/  ULOP3.LUT UR4, UR48, UR4, URZ, 0x3c, !UPT ;  /* 0x0000000430047292 */ /* 0x000fcc000f8e3c3f */
[----:B------:R-:W-:-:S07]  /*1f70*/  IMAD.U32 R6, RZ, RZ, UR4 ;  /* 0x00000004ff067e24 */ /* 0x000fce000f8e00ff */
.L_x_31:
[----:B------:R-:W-:Y:S05]  /*1f80*/  @!P0 BRA `(.L_x_25) ;  /* 0x0000000000048947 */ /* 0x000fea0003800000 */
[----:B------:R-:W-:Y:S01]  /*1f90*/  BPT.TRAP 0x1 ;  /* 0x000000040000795c */ /* 0x000fe20000300000 */
.L_x_25:
[----:B------:R-:W-:Y:S01]  /*1fa0*/  ULEA UR4, UR10, UR42, 0x3 ;  /* 0x0000002a0a047291 */ /* 0x000fe2000f8e183f */
[----:B------:R-:W-:-:S08]  /*1fb0*/  SHF.L.U32 R4, R6, 0x1f, RZ ;  /* 0x0000001f06047819 */ /* 0x000fd000000006ff */
[----:B------:R0:W1:Y:S01]  /*1fc0*/  SYNCS.PHASECHK.TRANS64.TRYWAIT P1, [UR4], R4 ;  /* 0x00000004ff0075a7 */ /* 0x0000620008020144 */
[----:B------:R-:W-:Y:S05]  /*1fd0*/  @!P0 BRA `(.L_x_26) ;  /* 0x0000000000048947 */ /* 0x000fea0003800000 */
[----:B------:R-:W-:Y:S01]  /*1fe0*/  BPT.TRAP 0x1 ;  /* 0x000000040000795c */ /* 0x000fe20000300000 */
.L_x_26:
[----:B-1----:R-:W-:Y:S05]  /*1ff0*/  @P1 BRA `(.L_x_27) ;  /* 0x0000000000081947 */ /* 0x002fea0003800000 */
[----:B------:R-:W1:Y:S02]  /*2000*/  SYNCS.PHASECHK.TRANS64.TRYWAIT P1, [UR4], R4 ;  /* 0x00000004ff0075a7 */ /* 0x000e640008020144 */
[----:B-1----:R-:W-:Y:S05]  /*2010*/  @!P1 BRA `(.L_x_28) ;  /* 0x0000006000149947 */ /* 0x002fea0003800000 */
.L_x_27:
[----:B------:R-:W-:Y:S01]  /*2020*/  ULEA UR12, UR10, UR8, 0xa ;  /* 0x000000080a0c7291 */ /* 0x000fe2000f8e503f */
[----:B------:R-:W-:Y:S01]  /*2030*/  WARPGROUP.ARRIVE ;  /* 0x00000000000079c5 */ /* 0x000fe20000000000 */
[----:B------:R-:W-:Y:S01]  /*2040*/  ULEA UR11, UR10, UR9, 0xb ;  /* 0x000000090a0b7291 */ /* 0x000fe2000f8e583f */
[----:B------:R-:W-:Y:S01]  /*2050*/  UMOV UR5, 0x40000040 ;  /* 0x4000004000057882 */ /* 0x000fe20000000000 */
[----:B------:R-:W-:-:S03]  /*2060*/  UMOV UR7, 0x40000040 ;  /* 0x4000004000077882 */ /* 0x000fc60000000000 */
[----:B------:R-:W-:Y:S02]  /*2070*/  UMOV UR4, UR12 ;  /* 0x0000000c00047c82 */ /* 0x000fe40008000000 */
[----:B------:R-:W-:Y:S02]  /*2080*/  UMOV UR6, UR11 ;  /* 0x0000000b00067c82 */ /* 0x000fe40008000000 */
[----:B------:R-:W-:Y:S01]  /*2090*/  HGMMA.64x128x16.F32 R24, gdesc[UR4], R24, gsb0 ;  /* 0x01e00000041879f0 */ /* 0x000fe20008000818 */
        /* <DEDUP_REMOVED lines=51> */
[----:B------:R-:W-:Y:S01]  /*23d0*/  BPT.TRAP 0x1 ;  /* 0x000000040000795c */ /* 0x000fe20000300000 */
.L_x_29:
[----:B------:R-:W-:Y:S01]  /*23e0*/  ISETP.NE.AND P1, PT, R23, RZ, PT ;  /* 0x000000ff1700720c */ /* 0x000fe20003f25270 */
[----:B------:R-:W-:-:S12]  /*23f0*/  UISETP.GT.U32.AND UP0, UPT, UR40, 0x1, UPT ;  /* 0x000000012800788c */ /* 0x000fd8000bf04070 */
[----:B01----:R-:W-:-:S05]  /*2400*/  @P1 LEA R4, R3, UR42, 0x3 ;  /* 0x0000002a03041c11 */ /* 0x003fca000f8e18ff */
[----:B------:R-:W-:-:S05]  /*2410*/  @P1 VIADD R5, R4, 0x20 ;  /* 0x0000002004051836 */ /* 0x000fca0000000000 */
[----:B------:R-:W-:-:S04]  /*2420*/  @P1 PRMT R5, R22, 0x654, R5 ;  /* 0x0000065416051816 */ /* 0x000fc80000000005 */
[----:B------:R0:W-:Y:S01]  /*2430*/  @P1 SYNCS.ARRIVE.TRANS64.RED.A1T0 RZ, [R5+URZ], RZ ;  /* 0x000000ff05ff19a7 */ /* 0x0001e2000810043f */
[----:B------:R-:W-:-:S13]  /*2440*/  PLOP3.LUT P1, PT, PT, PT, UP0, 0x80, 0x0 ;  /* 0x000000000000781c */ /* 0x000fda0003f2f008 */
[----:B0-----:R-:W-:Y:S05]  /*2450*/  @P1 BRA `(.L_x_30) ;  /* 0x0000000000041947 */ /* 0x001fea0003800000 */
[----:B------:R-:W-:Y:S01]  /*2460*/  BPT.TRAP 0x1 ;  /* 0x000000040000795c */ /* 0x000fe20000300000 */
.L_x_30:
[----:B------:R-:W-:Y:S01]  /*2470*/  UIADD3 UR10, UR10, 0x1, URZ ;  /* 0x000000010a0a7890 */ /* 0x000fe2000fffe03f */
[C---:B------:R-:W-:Y:S01]  /*2480*/  ISETP.GT.AND P2, PT, R0.reuse, 0x1, PT ;  /* 0x000000010000780c */ /* 0x040fe20003f44270 */
[----:B------:R-:W-:Y:S02]  /*2490*/  VIADD R3, R3, 0x1 ;  /* 0x0000000103037836 */ /* 0x000fe40000000000 */
[----:B------:R-:W-:Y:S01]  /*24a0*/  UISETP.NE.AND UP0, UPT, UR10, 0x4, UPT ;  /* 0x000000040a00788c */ /* 0x000fe2000bf05270 */
[----:B------:R-:W-:Y:S02]  /*24b0*/  VIADD R0, R0, 0xffffffff ;  /* 0xffffffff00007836 */ /* 0x000fe40000000000 */
[C---:B------:R-:W-:Y:S01]  /*24c0*/  ISETP.NE.AND P1, PT, R3.reuse, 0x4, PT ;  /* 0x000000040300780c */ /* 0x040fe20003f25270 */
[----:B------:R-:W-:Y:S02]  /*24d0*/  USEL UR4, URZ, 0x1, UP0 ;  /* 0x000000013f047887 */ /* 0x000fe40008000000 */
[----:B------:R-:W-:Y:S01]  /*24e0*/  USEL UR10, UR10, URZ, UP0 ;  /* 0x0000003f0a0a7287 */ /* 0x000fe20008000000 */
[----:B------:R-:W-:-:S03]  /*24f0*/  SEL R3, R3, RZ, P1 ;  /* 0x000000ff03037207 */ /* 0x000fc60000800000 */
[----:B------:R-:W-:Y:S01]  /*2500*/  LOP3.LUT R6, R6, UR4, RZ, 0x3c, !PT ;  /* 0x0000000406067c12 */ /* 0x000fe2000f8e3cff */
[----:B------:R-:W-:Y:S07]  /*2510*/  @P2 BRA `(.L_x_31) ;  /* 0xfffffff800982947 */ /* 0x000fee000383ffff */
.L_x_24:
[----:B01----:R-:W0:Y:S01]  /*2520*/  LDC R0, c[0x0][0x28c] ;  /* 0x0000a300ff007b82 */ /* 0x003e220000000800 */
[----:B------:R1:W-:Y:S01]  /*2530*/  SYNCS.ARRIVE.TRANS64.A1T0 RZ, [R101+UR50], RZ ;  /* 0x000000ff65ff79a7 */ /* 0x0003e20008100032 */
[----:B0-----:R-:W-:-:S13]  /*2540*/  ISETP.GE.AND P1, PT, R0, 0x1, PT ;  /* 0x000000010000780c */ /* 0x001fda0003f26270 */
[----:B-1----:R-:W-:Y:S05]  /*2550*/  @!P1 BRA `(.L_x_32) ;  /* 0x0000000000409947 */ /* 0x002fea0003800000 */
[----:B------:R-:W-:Y:S05]  /*2560*/  @!P0 BRA `(.L_x_33) ;  /* 0x0000000000048947 */ /* 0x000fea0003800000 */
[----:B------:R-:W-:Y:S01]  /*2570*/  BPT.TRAP 0x1 ;  /* 0x000000040000795c */ /* 0x000fe20000300000 */
.L_x_33:
[----:B------:R-:W-:Y:S01]  /*2580*/  ISETP.NE.AND P0, PT, R23, RZ, PT ;  /* 0x000000ff1700720c */ /* 0x000fe20003f05270 */
[----:B------:R-:W-:-:S12]  /*2590*/  IMAD.U32 R3, RZ, RZ, UR42 ;  /* 0x0000002aff037e24 */ /* 0x000fd8000f8e00ff */
[----:B------:R-:W-:-:S05]  /*25a0*/  VOTEU.ANY UP0, P0 ;  /* 0x00000000003f7886 */ /* 0x000fca0000000100 */
[----:B------:R-:W-:Y:S02]  /*25b0*/  @UP0 UIADD3 UR4, UR46, UR45, URZ ;  /* 0x0000002d2e040290 */ /* 0x000fe4000fffe03f */
[----:B------:R-:W-:-:S04]  /*25c0*/  UISETP.GT.U32.AND UP0, UPT, UR40, 0x1, UPT ;  /* 0x000000012800788c */ /* 0x000fc8000bf04070 */
[----:B------:R-:W-:-:S04]  /*25d0*/  IMAD.U32 R0, RZ, RZ, UR4 ;  /* 0x00000004ff007e24 */ /* 0x000fc8000f8e00ff */
[----:B------:R-:W-:-:S05]  /*25e0*/  @P0 IMAD.SHL.U32 R0, R0, 0x8, RZ ;  /* 0x0000000800000824 */ /* 0x000fca00078e00ff */
[----:B------:R-:W-:-:S04]  /*25f0*/  @P0 LOP3.LUT R0, R0, 0x18, RZ, 0xc0, !PT ;  /* 0x0000001800000812 */ /* 0x000fc800078ec0ff */
[----:B------:R-:W-:-:S04]  /*2600*/  @P0 IADD3 R3, R3, 0x20, R0 ;  /* 0x0000002003030810 */ /* 0x000fc80007ffe000 */
[----:B------:R-:W-:-:S04]  /*2610*/  @P0 PRMT R3, R22, 0x654, R3 ;  /* 0x0000065416030816 */ /* 0x000fc80000000003 */
[----:B------:R0:W-:Y:S01]  /*2620*/  @P0 SYNCS.ARRIVE.TRANS64.RED.A1T0 RZ, [R3+URZ], RZ ;  /* 0x000000ff03ff09a7 */ /* 0x0001e2000810043f */
[----:B------:R-:W-:-:S13]  /*2630*/  PLOP3.LUT P0, PT, PT, PT, UP0, 0x80, 0x0 ;  /* 0x000000000000781c */ /* 0x000fda0003f0f008 */
[----:B0-----:R-:W-:Y:S05]  /*2640*/  @P0 BRA `(.L_x_32) ;  /* 0x0000000000040947 */ /* 0x001fea0003800000 */
[----:B------:R-:W-:Y:S01]  /*2650*/  BPT.TRAP 0x1 ;  /* 0x000000040000795c */ /* 0x000fe20000300000 */
.L_x_32:
[----:B------:R-:W-:Y:S02]  /*2660*/  SHF.L.U32 R0, R100, 0x1f, RZ ;  /* 0x0000001f64007819 */ /* 0x000fe400000006ff */
[----:B------:R-:W-:Y:S02]  /*2670*/  SHF.R.S32.HI R9, RZ, 0x1f, R19 ;  /* 0x0000001fff097819 */ /* 0x000fe40000011413 */
[----:B------:R-:W0:Y:S02]  /*2680*/  SYNCS.PHASECHK.TRANS64.TRYWAIT P0, [R97+URZ+0x8], R0 ;  /* 0x00000800610075a7 */ /* 0x000e24000800017f */
[----:B0-----:R-:W-:Y:S05]  /*2690*/  @!P0 BRA `(.L_x_34) ;  /* 0x00000058008c8947 */ /* 0x001fea0003800000 */
.L_x_188:
[----:B------:R-:W-:Y:S01]  /*26a0*/  ULDC.64 UR4, c[0x0][0x5d0] ;  /* 0x0001740000047ab9 */ /* 0x000fe20000000a00 */
[----:B------:R-:W-:Y:S01]  /*26b0*/  ULDC UR6, c[0x0][0x284] ;  /* 0x0000a10000067ab9 */ /* 0x000fe20000000800 */
[----:B0-----:R-:W-:Y:S02]  /*26c0*/  IMAD R0, R9, UR4, RZ ;  /* 0x0000000409007c24 */ /* 0x001fe4000f8e02ff */
[----:B------:R-:W-:Y:S02]  /*26d0*/  IMAD.SHL.U32 R10, R2, 0x80, RZ ;  /* 0x00000080020a7824 */ /* 0x000fe400078e00ff */
[C---:B------:R-:W-:Y:S02]  /*26e0*/  IMAD R5, R19.reuse, UR5, R0 ;  /* 0x0000000513057c24 */ /* 0x040fe4000f8e0200 */
[----:B------:R-:W-:Y:S01]  /*26f0*/  IMAD.SHL.U32 R0, R18, 0x40, RZ ;  /* 0x0000004012007824 */ /* 0x000fe200078e00ff */
[----:B------:R-:W-:Y:S01]  /*2700*/  SHF.R.S32.HI R11, RZ, 0x1f, R10 ;  /* 0x0000001fff0b7819 */ /* 0x000fe2000001140a */
[----:B------:R-:W-:Y:S01]  /*2710*/  IMAD.WIDE.U32 R2, R19, UR4, R92 ;  /* 0x0000000413027c25 */ /* 0x000fe2000f8e005c */
[----:B------:R-:W-:-:S02]  /*2720*/  ULDC.64 UR4, c[0x0][0x5c8] ;  /* 0x0001720000047ab9 */ /* 0x000fc40000000a00 */
[----:B------:R-:W-:Y:S01]  /*2730*/  ISETP.GE.AND P0, PT, R0, UR6, PT ;  /* 0x0000000600007c0c */ /* 0x000fe2000bf06270 */
[----:B------:R-:W-:Y:S01]  /*2740*/  ULDC UR6, c[0x0][0x288] ;  /* 0x0000a20000067ab9 */ /* 0x000fe20000000800 */
[----:B------:R-:W-:Y:S01]  /*2750*/  IADD3 R2, P1, R10, R2, RZ ;  /* 0x000000020a027210 */ /* 0x000fe20007f3e0ff */
[----:B------:R-:W-:Y:S01]  /*2760*/  IMAD.WIDE R20, R18, 0x40, R90 ;  /* 0x0000004012147825 */ /* 0x000fe200078e025a */
[----:B------:R-:W-:Y:S02]  /*2770*/  ISETP.GE.OR P0, PT, R10, UR6, P0 ;  /* 0x000000060a007c0c */ /* 0x000fe40008706670 */
[----:B------:R-:W-:Y:S01]  /*2780*/  IADD3.X R3, R11, R3, R5, P1, !PT ;  /* 0x000000030b037210 */ /* 0x000fe20000ffe405 */
[----:B------:R-:W-:-:S04]  /*2790*/  IMAD R7, R21, UR4, RZ ;  /* 0x0000000415077c24 */ /* 0x000fc8000f8e02ff */
[C---:B------:R-:W-:Y:S02]  /*27a0*/  IMAD R7, R20.reuse, UR5, R7 ;  /* 0x0000000514077c24 */ /* 0x040fe4000f8e0207 */
[----:B------:R-:W-:-:S04]  /*27b0*/  IMAD.WIDE.U32 R102, R20, UR4, R2 ;  /* 0x0000000414667c25 */ /* 0x000fc8000f8e0002 */
[----:B------:R-:W-:Y:S05]  /*27c0*/  @P0 BRA `(.L_x_35) ;  /* 0x0000003c00e00947 */ /* 0x000fea0003800000 */
[----:B-----5:R-:W-:Y:S01]  /*27d0*/  FSETP.NEU.AND P1, PT, R89, RZ, PT ;  /* 0x000000ff5900720b */ /* 0x020fe20003f2d000 */
[----:B------:R-:W-:Y:S01]  /*27e0*/  IMAD.IADD R14, R96, 0x1, -R10 ;  /* 0x00000001600e7824 */ /* 0x000fe200078e0a0a */
[----:B------:R-:W-:Y:S01]  /*27f0*/  BSSY B0, `(.L_x_35) ;  /* 0x00003f5000007945 */ /* 0x000fe20003800000 */
[----:B------:R-:W-:Y:S02]  /*2800*/  IMAD.IADD R0, R99, 0x1, -R0 ;  /* 0x0000000163007824 */ /* 0x000fe400078e0a00 */
[----:B------:R-:W-:Y:S01]  /*2810*/  IMAD.IADD R7, R103, 0x1, R7 ;  /* 0x0000000167077824 */ /* 0x000fe200078e0207 */
[----:B------:R-:W-:-:S04]  /*2820*/  ISETP.GT.AND P0, PT, R14, RZ, PT ;  /* 0x000000ff0e00720c */ /* 0x000fc80003f04270 */
[----:B------:R-:W-:-:S03]  /*2830*/  ISETP.GT.AND P2, PT, R0, RZ, P0 ;  /* 0x000000ff0000720c */ /* 0x000fc60000744270 */
[----:B------:R-:W-:Y:S10]  /*2840*/  @!P1 BRA `(.L_x_36) ;  /* 0x0000002c00249947 */ /* 0x000ff40003800000 */
[----:B------:R-:W0:Y:S01]  /*2850*/  LDC.64 R104, c[0x0][0x5b8] ;  /* 0x00016e00ff687b82 */ /* 0x000e220000000a00 */
[----:B------:R-:W-:-:S07]  /*2860*/  ULDC.64 UR4, c[0x0][0x5c0] ;  /* 0x0001700000047ab9 */ /* 0x000fce0000000a00 */
[----:B------:R-:W1:Y:S08]  /*2870*/  LDC.64 R106, c[0x0][0x5b0] ;  /* 0x00016c00ff6a7b82 */ /* 0x000e700000000a00 */
[----:B------:R-:W2:Y:S01]  /*2880*/  LDC.64 R108, c[0x0][0x5a8] ;  /* 0x00016a00ff6c7b82 */ /* 0x000ea20000000a00 */
[-C--:B0-----:R-:W-:Y:S02]  /*2890*/  IMAD R4, R9, R104.reuse, RZ ;  /* 0x0000006809047224 */ /* 0x081fe400078e02ff */
[----:B------:R-:W-:-:S04]  /*28a0*/  IMAD.WIDE.U32 R2, R19, R104, R92 ;  /* 0x0000006813027225 */ /* 0x000fc800078e005c */
[----:B------:R-:W-:Y:S01]  /*28b0*/  IMAD R103, R19, R105, R4 ;  /* 0x0000006913677224 */ /* 0x000fe200078e0204 */
[----:B------:R-:W-:Y:S01]  /*28c0*/  IADD3 R4, P1, R10, R2, RZ ;  /* 0x000000020a047210 */ /* 0x000fe20007f3e0ff */
[----:B-1----:R-:W-:-:S03]  /*28d0*/  IMAD R2, R21, R106, RZ ;  /* 0x0000006a15027224 */ /* 0x002fc600078e02ff */
[----:B------:R-:W-:Y:S01]  /*28e0*/  IADD3.X R5, R11, R3, R103, P1, !PT ;  /* 0x000000030b057210 */ /* 0x000fe20000ffe467 */
[C---:B------:R-:W-:Y:S02]  /*28f0*/  IMAD R105, R20.reuse, R107, R2 ;  /* 0x0000006b14697224 */ /* 0x040fe400078e0202 */
[----:B------:R-:W-:-:S04]  /*2900*/  IMAD.WIDE.U32 R2, R20, R106, R4 ;  /* 0x0000006a14027225 */ /* 0x000fc800078e0004 */
[----:B------:R-:W-:Y:S01]  /*2910*/  IMAD.IADD R3, R3, 0x1, R105 ;  /* 0x0000000103037824 */ /* 0x000fe200078e0269 */
[----:B--2---:R-:W-:-:S04]  /*2920*/  LEA R8, P1, R2, R108, 0x1 ;  /* 0x0000006c02087211 */ /* 0x004fc800078208ff */
[----:B------:R-:W-:-:S05]  /*2930*/  LEA.HI.X R9, R2, R109, R3, 0x1, P1 ;  /* 0x0000006d02097211 */ /* 0x000fca00008f0c03 */
[----:B------:R-:W2:Y:S01]  /*2940*/  @P2 LDG.E.LTC128B.U16 R15, desc[UR54][R8.64] ;  /* 0x00000036080f2981 */ /* 0x000ea2000c1e1520 */
[----:B------:R-:W-:Y:S01]  /*2950*/  IMAD.WIDE.U32 R2, R20, R106, R10 ;  /* 0x0000006a14027225 */ /* 0x000fe200078e000a */
[----:B------:R-:W-:Y:S02]  /*2960*/  BSSY B1, `(.L_x_37) ;  /* 0x0000015000017945 */ /* 0x000fe40003800000 */
[----:B------:R-:W-:-:S04]  /*2970*/  IADD3 R12, P1, R92, R2, RZ ;  /* 0x000000025c0c7210 */ /* 0x000fc80007f3e0ff */
[----:B------:R-:W-:Y:S02]  /*2980*/  IADD3.X R13, R93, R105, R3, P1, !PT ;  /* 0x000000695d0d7210 */ /* 0x000fe40000ffe403 */
[----:B------:R-:W-:Y:S01]  /*2990*/  LEA R6, P1, R102, UR4, 0x1 ;  /* 0x0000000466067c11 */ /* 0x000fe2000f8208ff */
[----:B------:R-:W-:-:S03]  /*29a0*/  IMAD.WIDE.U32 R12, R19, R104, R12 ;  /* 0x00000068130c7225 */ /* 0x000fc600078e000c */
[----:B------:R-:W-:Y:S02]  /*29b0*/  LEA.HI.X R7, R102, UR5, R7, 0x1, P1 ;  /* 0x0000000566077c11 */ /* 0x000fe400088f0c07 */
[----:B------:R-:W-:-:S04]  /*29c0*/  ISETP.GT.AND P1, PT, R14, 0x1, PT ;  /* 0x000000010e00780c */ /* 0x000fc80003f24270 */
[----:B------:R-:W-:Y:S01]  /*29d0*/  ISETP.GT.AND P3, PT, R0, RZ, P1 ;  /* 0x000000ff0000720c */ /* 0x000fe20000f64270 */
[----:B--2---:R-:W-:-:S05]  /*29e0*/  HADD2.F32 R2, -RZ, R15.H0_H0 ;  /* 0x2000000fff027230 */ /* 0x004fca0000004100 */
[----:B------:R-:W-:Y:S01]  /*29f0*/  FMUL R3, R2, R89 ;  /* 0x0000005902037220 */ /* 0x000fe20000400000 */
[----:B------:R-:W-:-:S03]  /*2a00*/  LEA R2, P4, R12, R108, 0x1 ;  /* 0x0000006c0c027211 */ /* 0x000fc600078808ff */
[----:B------:R-:W-:-:S05]  /*2a10*/  FFMA R3, R24, R88, R3 ;  /* 0x0000005818037223 */ /* 0x000fca0000000003 */
[----:B------:R-:W-:Y:S01]  /*2a20*/  F2FP.F16.F32.PACK_AB R8, RZ, R3 ;  /* 0x00000003ff08723e */ /* 0x000fe200000000ff */
[----:B------:R-:W-:-:S03]  /*2a30*/  IMAD.IADD R3, R103, 0x1, R13 ;  /* 0x0000000167037824 */ /* 0x000fc600078e020d */
[----:B------:R-:W-:Y:S01]  /*2a40*/  PRMT R9, R8, 0x7610, R9 ;  /* 0x0000761008097816 */ /* 0x000fe20000000009 */
[----:B------:R-:W-:Y:S01]  /*2a50*/  IMAD.SHL.U32 R8, R106, 0x8, RZ ;  /* 0x000000086a087824 */ /* 0x000fe200078e00ff */
[----:B------:R-:W-:-:S03]  /*2a60*/  LEA.HI.X R3, R12, R109, R3, 0x1, P4 ;  /* 0x0000006d0c037211 */ /* 0x000fc600020f0c03 */
[----:B------:R0:W-:Y:S02]  /*2a70*/  @P2 STG.E.U16 desc[UR54][R6.64], R9 ;  /* 0x0000000906002986 */ /* 0x0001e4000c101536 */
[----:B0-----:R-:W-:Y:S01]  /*2a80*/  SHF.L.U64.HI R9, R106, 0x3, R107 ;  /* 0x000000036a097819 */ /* 0x001fe2000001026b */
[----:B------:R-:W-:Y:S06]  /*2a90*/  @!P3 BRA `(.L_x_38) ;  /* 0x000000000004b947 */ /* 0x000fec0003800000 */
[----:B------:R0:W5:Y:S02]  /*2aa0*/  LDG.E.LTC128B.U16 R15, desc[UR54][R2.64+0x2] ;  /* 0x00000236020f7981 */ /* 0x000164000c1e1520 */
.L_x_38:
[----:B------:R-:W-:Y:S05]  /*2ab0*/  BSYNC B1 ;  /* 0x0000000000017941 */ /* 0x000fea0003800000 */
.L_x_37:
[----:B------:R-:W-:Y:S01]  /*2ac0*/  IMAD.WIDE.U32 R8, R20, R106, R8 ;  /* 0x0000006a14087225 */ /* 0x000fe200078e0008 */
[----:B------:R-:W-:-:S03]  /*2ad0*/  ISETP.GT.AND P0, PT, R0, 0x8, P0 ;  /* 0x000000080000780c */ /* 0x000fc60000704270 */
[----:B-----5:R-:W-:Y:S01]  /*2ae0*/  HADD2.F32 R12, -RZ, R15.H0_H0 ;  /* 0x2000000fff0c7230 */ /* 0x020fe20000004100 */
[----:B------:R-:W-:Y:S01]  /*2af0*/  IADD3 R4, P2, R4, R8, RZ ;  /* 0x0000000804047210 */ /* 0x000fe20007f5e0ff */
[----:B------:R-:W-:-:S03]  /*2b00*/  IMAD.IADD R105, R105, 0x1, R9 ;  /* 0x0000000169697824 */ /* 0x000fc600078e0209 */
[----:B------:R-:W-:Y:S01]  /*2b10*/  FMUL R12, R12, R89 ;  /* 0x000000590c0c7220 */ /* 0x000fe20000400000 */
[----:B------:R-:W-:-:S03]  /*2b20*/  IMAD.X R5, R105, 0x1, R5, P2 ;  /* 0x0000000169057824 */ /* 0x000fc600010e0605 */
[----:B------:R-:W-:Y:S01]  /*2b30*/  FFMA R25, R25, R88, R12 ;  /* 0x0000005819197223 */ /* 0x000fe2000000000c */
[----:B------:R-:W-:-:S04]  /*2b40*/  LEA R12, P2, R4, R108, 0x1 ;  /* 0x0000006c040c7211 */ /* 0x000fc800078408ff */
[----:B------:R-:W-:Y:S01]  /*2b50*/  LEA.HI.X R13, R4, R109, R5, 0x1, P2 ;  /* 0x0000006d040d7211 */ /* 0x000fe200010f0c05 */
[----:B------:R-:W-:Y:S01]  /*2b60*/  @P3 IMAD.MOV.U32 R4, RZ, RZ, R6 ;  /* 0x000000ffff043224 */ /* 0x000fe200078e0006 */
[----:B------:R-:W-:Y:S01]  /*2b70*/  F2FP.F16.F32.PACK_AB R25, RZ, R25 ;  /* 0x00000019ff19723e */ /* 0x000fe200000000ff */
[----:B------:R-:W-:-:S05]  /*2b80*/  @P3 IMAD.MOV.U32 R5, RZ, RZ, R7 ;  /* 0x000000ffff053224 */ /* 0x000fca00078e0007 */
[----:B------:R1:W-:Y:S04]  /*2b90*/  @P3 STG.E.U16 desc[UR54][R4.64+0x2], R25 ;  /* 0x0000021904003986 */ /* 0x0003e8000c101536 */
[----:B------:R-:W2:Y:S01]  /*2ba0*/  @P0 LDG.E.LTC128B.U16 R15, desc[UR54][R12.64] ;  /* 0x000000360c0f0981 */ /* 0x000ea2000c1e1520 */
[----:B------:R-:W-:Y:S01]  /*2bb0*/  IADD3 R10, P2, P3, R92, R8, R10 ;  /* 0x000000085c0a7210 */ /* 0x000fe20007b5e00a */
[----:B------:R-:W-:Y:S01]  /*2bc0*/  BSSY B1, `(.L_x_39) ;  /* 0x0000011000017945 */ /* 0x000fe20003800000 */
[----:B------:R-:W-:Y:S02]  /*2bd0*/  ISETP.GT.AND P1, PT, R0, 0x8, P1 ;  /* 0x000000080000780c */ /* 0x000fe40000f24270 */
[----:B------:R-:W-:-:S03]  /*2be0*/  IADD3.X R11, R93, R105, R11, P2, P3 ;  /* 0x000000695d0b7210 */ /* 0x000fc600017e640b */
[----:B------:R-:W-:Y:S01]  /*2bf0*/  IMAD.WIDE.U32 R10, R19, R104, R10 ;  /* 0x00000068130a7225 */ /* 0x000fe200078e000a */
[----:B------:R-:W-:-:S03]  /*2c00*/  SHF.L.U64.HI R19, R95, 0x1, R94 ;  /* 0x000000015f137819 */ /* 0x000fc6000001025e */
[----:B------:R-:W-:Y:S01]  /*2c10*/  IMAD.IADD R11, R103, 0x1, R11 ;  /* 0x00000001670b7824 */ /* 0x000fe200078e020b */
[----:B-1----:R-:W-:-:S04]  /*2c20*/  LEA R4, P3, R10, R108, 0x1 ;  /* 0x0000006c0a047211 */ /* 0x002fc800078608ff */
[----:B------:R-:W-:Y:S01]  /*2c30*/  LEA.HI.X R5, R10, R109, R11, 0x1, P3 ;  /* 0x0000006d0a057211 */ /* 0x000fe200018f0c0b */
[----:B--2---:R-:W-:-:S05]  /*2c40*/  HADD2.F32 R8, -RZ, R15.H0_H0 ;  /* 0x2000000fff087230 */ /* 0x004fca0000004100 */
[----:B------:R-:W-:Y:S01]  /*2c50*/  FMUL R9, R8, R89 ;  /* 0x0000005908097220 */ /* 0x000fe20000400000 */
[----:B------:R-:W-:-:S03]  /*2c60*/  LEA R8, P2, R95, R6, 0x1 ;  /* 0x000000065f087211 */ /* 0x000fc600078408ff */
[----:B------:R-:W-:-:S05]  /*2c70*/  FFMA R9, R26, R88, R9 ;  /* 0x000000581a097223 */ /* 0x000fca0000000009 */
[----:B------:R-:W-:Y:S01]  /*2c80*/  F2FP.F16.F32.PACK_AB R12, RZ, R9 ;  /* 0x00000009ff0c723e */ /* 0x000fe200000000ff */
[----:B------:R-:W-:-:S05]  /*2c90*/  IMAD.X R9, R19, 0x1, R7, P2 ;  /* 0x0000000113097824 */ /* 0x000fca00010e0607 */
[----:B------:R1:W-:Y:S01]  /*2ca0*/  @P0 STG.E.U16 desc[UR54][R8.64], R12 ;  /* 0x0000000c08000986 */ /* 0x0003e2000c101536 */
[----:B------:R-:W-:Y:S05]  /*2cb0*/  @!P1 BRA `(.L_x_40) ;  /* 0x0000000000049947 */ /* 0x000fea0003800000 */
[----:B------:R2:W5:Y:S02]  /*2cc0*/  LDG.E.LTC128B.U16 R15, desc[UR54][R4.64+0x2] ;  /* 0x00000236040f7981 */ /* 0x000564000c1e1520 */
.L_x_40:
[----:B------:R-:W-:Y:S05]  /*2cd0*/  BSYNC B1 ;  /* 0x0000000000017941 */ /* 0x000fea0003800000 */
.L_x_39:
[----:B-----5:R-:W-:Y:S01]  /*2ce0*/  HADD2.F32 R10, -RZ, R15.H0_H0 ;  /* 0x2000000fff0a7230 */ /* 0x020fe20000004100 */
[----:B------:R-:W-:Y:S01]  /*2cf0*/  ISETP.GT.AND P0, PT, R14, 0x8, PT ;  /* 0x000000080e00780c */ /* 0x000fe20003f04270 */
[----:B------:R-:W-:Y:S03]  /*2d00*/  BSSY B1, `(.L_x_41) ;  /* 0x0000008000017945 */ /* 0x000fe60003800000 */
[----:B------:R-:W-:Y:S01]  /*2d10*/  FMUL R10, R10, R89 ;  /* 0x000000590a0a7220 */ /* 0x000fe20000400000 */
[----:B------:R-:W-:-:S03]  /*2d20*/  ISETP.GT.AND P2, PT, R0, RZ, P0 ;  /* 0x000000ff0000720c */ /* 0x000fc60000744270 */
[----:B------:R-:W-:-:S05]  /*2d30*/  FFMA R10, R27, R88, R10 ;  /* 0x000000581b0a7223 */ /* 0x000fca000000000a */
[----:B------:R-:W-:-:S05]  /*2d40*/  F2FP.F16.F32.PACK_AB R10, RZ, R10 ;  /* 0x0000000aff0a723e */ /* 0x000fca00000000ff */
[----:B------:R3:W-:Y:S01]  /*2d50*/  @P1 STG.E.U16 desc[UR54][R8.64+0x2], R10 ;  /* 0x0000020a08001986 */ /* 0x0007e2000c101536 */
[----:B------:R-:W-:Y:S05]  /*2d60*/  @!P2 BRA `(.L_x_42) ;  /* 0x000000000004a947 */ /* 0x000fea0003800000 */
[----:B------:R4:W5:Y:S02]  /*2d70*/  LDG.E.LTC128B.U16 R15, desc[UR54][R2.64+0x10] ;  /* 0x00001036020f7981 */ /* 0x000964000c1e1520 */
.L_x_42:
[----:B------:R-:W-:Y:S05]  /*2d80*/  BSYNC B1 ;  /* 0x0000000000017941 */ /* 0x000fea0003800000 */
.L_x_41:
[----:B---3-5:R-:W-:Y:S01]  /*2d90*/  HADD2.F32 R10, -RZ, R15.H0_H0 ;  /* 0x2000000fff0a7230 */ /* 0x028fe20000004100 */
        /* <DEDUP_REMOVED lines=9> */
.L_x_44:
[----:B------:R-:W-:Y:S05]  /*2e30*/  BSYNC B1 ;  /* 0x0000000000017941 */ /* 0x000fea0003800000 */
.L_x_43:
[----:B-----5:R-:W-:Y:S01]  /*2e40*/  HADD2.F32 R10, -RZ, R15.H0_H0 ;  /* 0x2000000fff0a7230 */ /* 0x020fe20000004100 */
[----:B------:R-:W-:Y:S01]  /*2e50*/  ISETP.GT.AND P0, PT, R0, 0x8, P0 ;  /* 0x000000080000780c */ /* 0x000fe20000704270 */
[----:B------:R-:W-:Y:S03]  /*2e60*/  BSSY B1, `(.L_x_45) ;  /* 0x0000007000017945 */ /* 0x000fe60003800000 */
[----:B------:R-:W-:-:S04]  /*2e70*/  FMUL R10, R10, R89 ;  /* 0x000000590a0a7220 */ /* 0x000fc80000400000 */
[----:B------:R-:W-:-:S05]  /*2e80*/  FFMA R10, R29, R88, R10 ;  /* 0x000000581d0a7223 */ /* 0x000fca000000000a */
[----:B------:R-:W-:-:S05]  /*2e90*/  F2FP.F16.F32.PACK_AB R10, RZ, R10 ;  /* 0x0000000aff0a723e */ /* 0x000fca00000000ff */
[----:B------:R0:W-:Y:S01]  /*2ea0*/  @P3 STG.E.U16 desc[UR54][R6.64+0x12], R10 ;  /* 0x0000120a06003986 */ /* 0x0001e2000c101536 */
[----:B------:R-:W-:Y:S05]  /*2eb0*/  @!P0 BRA `(.L_x_46) ;  /* 0x0000000000048947 */ /* 0x000fea0003800000 */
[----:B------:R0:W5:Y:S02]  /*2ec0*/  LDG.E.LTC128B.U16 R15, desc[UR54][R4.64+0x10] ;  /* 0x00001036040f7981 */ /* 0x000164000c1e1520 */
.L_x_46:
[----:B------:R-:W-:Y:S05]  /*2ed0*/  BSYNC B1 ;  /* 0x0000000000017941 */ /* 0x000fea0003800000 */
.L_x_45:
[----:B0----5:R-:W-:Y:S01]  /*2ee0*/  HADD2.F32 R10, -RZ, R15.H0_H0 ;  /* 0x2000000fff0a7230 */ /* 0x021fe20000004100 */
[----:B------:R-:W-:Y:S01]  /*2ef0*/  ISETP.GT.AND P1, PT, R0, 0x8, P1 ;  /* 0x000000080000780c */ /* 0x000fe20000f24270 */
[----:B------:R-:W-:Y:S03]  /*2f00*/  BSSY B1, `(.L_x_47) ;  /* 0x0000007000017945 */ /* 0x000fe60003800000 */
[----:B---3--:R-:W-:-:S04]  /*2f10*/  FMUL R11, R10, R89 ;  /* 0x000000590a0b7220 */ /* 0x008fc80000400000 */
[----:B------:R-:W-:-:S05]  /*2f20*/  FFMA R11, R30, R88, R11 ;  /* 0x000000581e0b7223 */ /* 0x000fca000000000b */
[----:B------:R-:W-:-:S05]  /*2f30*/  F2FP.F16.F32.PACK_AB R11, RZ, R11 ;  /* 0x0000000bff0b723e */ /* 0x000fca00000000ff */
[----:B------:R0:W-:Y:S01]  /*2f40*/  @P0 STG.E.U16 desc[UR54][R8.64+0x10], R11 ;  /* 0x0000100b08000986 */ /* 0x0001e2000c101536 */
[----:B------:R-:W-:Y:S05]  /*2f50*/  @!P1 BRA `(.L_x_48) ;  /* 0x0000000000049947 */ /* 0x000fea0003800000 */
[----:B------:R3:W5:Y:S02]  /*2f60*/  LDG.E.LTC128B.U16 R15, desc[UR54][R4.64+0x12] ;  /* 0x00001236040f7981 */ /* 0x000764000c1e1520 */
.L_x_48:
[----:B------:R-:W-:Y:S05]  /*2f70*/  BSYNC B1 ;  /* 0x0000000000017941 */ /* 0x000fea0003800000 */
.L_x_47:
        /* <DEDUP_REMOVED lines=10> */
.L_x_50:
[----:B------:R-:W-:Y:S05]  /*3020*/  BSYNC B1 ;  /* 0x0000000000017941 */ /* 0x000fea0003800000 */
.L_x_49:
[----:B0----5:R-:W-:Y:S01]  /*3030*/  HADD2.F32 R10, -RZ, R15.H0_H0 ;  /* 0x2000000fff0a7230 */ /* 0x021fe20000004100 */
        /* <DEDUP_REMOVED lines=9> */
.L_x_52:
[----:B------:R-:W-:Y:S05]  /*30d0*/  BSYNC B1 ;  /* 0x0000000000017941 */ /* 0x000fea0003800000 */
.L_x_51:
        /* <DEDUP_REMOVED lines=9> */
.L_x_54:
[----:B------:R-:W-:Y:S05]  /*3170*/  BSYNC B1 ;  /* 0x0000000000017941 */ /* 0x000fea0003800000 */
.L_x_53:
[----:B0----5:R-:W-:Y:S01]  /*3180*/  HADD2.F32 R10, -RZ, R15.H0_H0 ;  /* 0x2000000fff0a7230 */ /* 0x021fe20000004100 */
        /* <DEDUP_REMOVED lines=8> */
.L_x_56:
[----:B------:R-:W-:Y:S05]  /*3210*/  BSYNC B1 ;  /* 0x0000000000017941 */ /* 0x000fea0003800000 */
.L_x_55:
        /* <DEDUP_REMOVED lines=10> */
.L_x_58:
[----:B------:R-:W-:Y:S05]  /*32c0*/  BSYNC B1 ;  /* 0x0000000000017941 */ /* 0x000fea0003800000 */
.L_x_57:
        /* <DEDUP_REMOVED lines=10> */
.L_x_60:
[----:B------:R-:W-:Y:S05]  /*3370*/  BSYNC B1 ;  /* 0x0000000000017941 */ /* 0x000fea0003800000 */
.L_x_59:
        /* <DEDUP_REMOVED lines=9> */
.L_x_62:
[----:B------:R-:W-:Y:S05]  /*3410*/  BSYNC B1 ;  /* 0x0000000000017941 */ /* 0x000fea0003800000 */
.L_x_61:
        /* <DEDUP_REMOVED lines=9> */
.L_x_64:
[----:B------:R-:W-:Y:S05]  /*34b0*/  BSYNC B1 ;  /* 0x0000000000017941 */ /* 0x000fea0003800000 */
.L_x_63:
        /* <DEDUP_REMOVED lines=10> */
.L_x_66:
[----:B------:R-:W-:Y:S05]  /*3560*/  BSYNC B1 ;  /* 0x0000000000017941 */ /* 0x000fea0003800000 */
.L_x_65:
        /* <DEDUP_REMOVED lines=10> */
.L_x_68:
[----:B------:R-:W-:Y:S05]  /*3610*/  BSYNC B1 ;  /* 0x0000000000017941 */ /* 0x000fea0003800000 */
.L_x_67:
        /* <DEDUP_REMOVED lines=9> */
.L_x_70:
[----:B------:R-:W-:Y:S05]  /*36b0*/  BSYNC B1 ;  /* 0x0000000000017941 */ /* 0x000fea0003800000 */
.L_x_69:
        /* <DEDUP_REMOVED lines=9> */
.L_x_72:
[----:B------:R-:W-:Y:S05]  /*3750*/  BSYNC B1 ;  /* 0x0000000000017941 */ /* 0x000fea0003800000 */
.L_x_71:
        /* <DEDUP_REMOVED lines=10> */
.L_x_74:
[----:B------:R-:W-:Y:S05]  /*3800*/  BSYNC B1 ;  /* 0x0000000000017941 */ /* 0x000fea0003800000 */
.L_x_73:
        /* <DEDUP_REMOVED lines=10> */
.L_x_76:
[----:B------:R-:W-:Y:S05]  /*38b0*/  BSYNC B1 ;  /* 0x0000000000017941 */ /* 0x000fea0003800000 */
.L_x_75:
        /* <DEDUP_REMOVED lines=9> */
.L_x_78:
[----:B------:R-:W-:Y:S05]  /*3950*/  BSYNC B1 ;  /* 0x0000000000017941 */ /* 0x000fea0003800000 */
.L_x_77:
        /* <DEDUP_REMOVED lines=9> */
.L_x_80:
[----:B------:R-:W-:Y:S05]  /*39f0*/  BSYNC B1 ;  /* 0x0000000000017941 */ /* 0x000fea0003800000 */
.L_x_79:
        /* <DEDUP_REMOVED lines=10> */
.L_x_82:
[----:B------:R-:W-:Y:S05]  /*3aa0*/  BSYNC B1 ;  /* 0x0000000000017941 */ /* 0x000fea0003800000 */
.L_x_81:
        /* <DEDUP_REMOVED lines=10> */
.L_x_84:
[----:B------:R-:W-:Y:S05]  /*3b50*/  BSYNC B1 ;  /* 0x0000000000017941 */ /* 0x000fea0003800000 */
.L_x_83:
        /* <DEDUP_REMOVED lines=9> */
.L_x_86:
[----:B------:R-:W-:Y:S05]  /*3bf0*/  BSYNC B1 ;  /* 0x0000000000017941 */ /* 0x000fea0003800000 */
.L_x_85:
        /* <DEDUP_REMOVED lines=9> */
.L_x_88:
[----:B------:R-:W-:Y:S05]  /*3c90*/  BSYNC B1 ;  /* 0x0000000000017941 */ /* 0x000fea0003800000 */
.L_x_87:
        /* <DEDUP_REMOVED lines=10> */
.L_x_90:
[----:B------:R-:W-:Y:S05]  /*3d40*/  BSYNC B1 ;  /* 0x0000000000017941 */ /* 0x000fea0003800000 */
.L_x_89:
        /* <DEDUP_REMOVED lines=10> */
.L_x_92:
[----:B------:R-:W-:Y:S05]  /*3df0*/  BSYNC B1 ;  /* 0x0000000000017941 */ /* 0x000fea0003800000 */
.L_x_91:
        /* <DEDUP_REMOVED lines=9> */
.L_x_94:
[----:B------:R-:W-:Y:S05]  /*3e90*/  BSYNC B1 ;  /* 0x0000000000017941 */ /* 0x000fea0003800000 */
.L_x_93:
        /* <DEDUP_REMOVED lines=9> */
.L_x_96:
[----:B------:R-:W-:Y:S05]  /*3f30*/  BSYNC B1 ;  /* 0x0000000000017941 */ /* 0x000fea0003800000 */
.L_x_95:
        /* <DEDUP_REMOVED lines=10> */
.L_x_98:
[----:B------:R-:W-:Y:S05]  /*3fe0*/  BSYNC B1 ;  /* 0x0000000000017941 */ /* 0x000fea0003800000 */
.L_x_97:
        /* <DEDUP_REMOVED lines=10> */
.L_x_100:
[----:B------:R-:W-:Y:S05]  /*4090*/  BSYNC B1 ;  /* 0x0000000000017941 */ /* 0x000fea0003800000 */
.L_x_99:
        /* <DEDUP_REMOVED lines=9> */
.L_x_102:
[----:B------:R-:W-:Y:S05]  /*4130*/  BSYNC B1 ;  /* 0x0000000000017941 */ /* 0x000fea0003800000 */
.L_x_101:
        /* <DEDUP_REMOVED lines=9> */
.L_x_104:
[----:B------:R-:W-:Y:S05]  /*41d0*/  BSYNC B1 ;  /* 0x0000000000017941 */ /* 0x000fea0003800000 */
.L_x_103:
        /* <DEDUP_REMOVED lines=10> */
.L_x_106:
[----:B------:R-:W-:Y:S05]  /*4280*/  BSYNC B1 ;  /* 0x0000000000017941 */ /* 0x000fea0003800000 */
.L_x_105:
        /* <DEDUP_REMOVED lines=10> */
.L_x_108:
[----:B------:R-:W-:Y:S05]  /*4330*/  BSYNC B1 ;  /* 0x0000000000017941 */ /* 0x000fea0003800000 */
.L_x_107:
        /* <DEDUP_REMOVED lines=9> */
.L_x_110:
[----:B------:R-:W-:Y:S05]  /*43d0*/  BSYNC B1 ;  /* 0x0000000000017941 */ /* 0x000fea0003800000 */
.L_x_109:
        /* <DEDUP_REMOVED lines=9> */
.L_x_112:
[----:B------:R-:W-:Y:S05]  /*4470*/  BSYNC B1 ;  /* 0x0000000000017941 */ /* 0x000fea0003800000 */
.L_x_111:
        /* <DEDUP_REMOVED lines=10> */
.L_x_114:
[----:B------:R-:W-:Y:S05]  /*4520*/  BSYNC B1 ;  /* 0x0000000000017941 */ /* 0x000fea0003800000 */
.L_x_113:
        /* <DEDUP_REMOVED lines=10> */
.L_x_116:
[----:B------:R-:W-:Y:S05]  /*45d0*/  BSYNC B1 ;  /* 0x0000000000017941 */ /* 0x000fea0003800000 */
.L_x_115:
        /* <DEDUP_REMOVED lines=9> */
.L_x_118:
[----:B------:R-:W-:Y:S05]  /*4670*/  BSYNC B1 ;  /* 0x0000000000017941 */ /* 0x000fea0003800000 */
.L_x_117:
        /* <DEDUP_REMOVED lines=9> */
.L_x_120:
[----:B------:R-:W-:Y:S05]  /*4710*/  BSYNC B1 ;  /* 0x0000000000017941 */ /* 0x000fea0003800000 */
.L_x_119:
        /* <DEDUP_REMOVED lines=10> */
.L_x_122:
[----:B------:R-:W-:Y:S05]  /*47c0*/  BSYNC B1 ;  /* 0x0000000000017941 */ /* 0x000fea0003800000 */
.L_x_121:
        /* <DEDUP_REMOVED lines=10> */
.L_x_124:
[----:B------:R-:W-:Y:S05]  /*4870*/  BSYNC B1 ;  /* 0x0000000000017941 */ /* 0x000fea0003800000 */
.L_x_123:
        /* <DEDUP_REMOVED lines=9> */
.L_x_126:
[----:B------:R-:W-:Y:S05]  /*4910*/  BSYNC B1 ;  /* 0x0000000000017941 */ /* 0x000fea0003800000 */
.L_x_125:
        /* <DEDUP_REMOVED lines=9> */
.L_x_128:
[----:B------:R-:W-:Y:S05]  /*49b0*/  BSYNC B1 ;  /* 0x0000000000017941 */ /* 0x000fea0003800000 */
.L_x_127:
        /* <DEDUP_REMOVED lines=10> */
.L_x_130:
[----:B------:R-:W-:Y:S05]  /*4a60*/  BSYNC B1 ;  /* 0x0000000000017941 */ /* 0x000fea0003800000 */
.L_x_129:
        /* <DEDUP_REMOVED lines=10> */
.L_x_132:
[----:B------:R-:W-:Y:S05]  /*4b10*/  BSYNC B1 ;  /* 0x0000000000017941 */ /* 0x000fea0003800000 */
.L_x_131:
        /* <DEDUP_REMOVED lines=9> */
.L_x_134:
[----:B------:R-:W-:Y:S05]  /*4bb0*/  BSYNC B1 ;  /* 0x0000000000017941 */ /* 0x000fea0003800000 */
.L_x_133:
        /* <DEDUP_REMOVED lines=9> */
.L_x_136:
[----:B------:R-:W-:Y:S05]  /*4c50*/  BSYNC B1 ;  /* 0x0000000000017941 */ /* 0x000fea0003800000 */
.L_x_135:
        /* <DEDUP_REMOVED lines=10> */
.L_x_138:
[----:B------:R-:W-:Y:S05]  /*4d00*/  BSYNC B1 ;  /* 0x0000000000017941 */ /* 0x000fea0003800000 */
.L_x_137:
        /* <DEDUP_REMOVED lines=10> */
.L_x_140:
[----:B------:R-:W-:Y:S05]  /*4db0*/  BSYNC B1 ;  /* 0x0000000000017941 */ /* 0x000fea0003800000 */
.L_x_139:
        /* <DEDUP_REMOVED lines=9> */
.L_x_142:
[----:B------:R-:W-:Y:S05]  /*4e50*/  BSYNC B1 ;  /* 0x0000000000017941 */ /* 0x000fea0003800000 */
.L_x_141:
        /* <DEDUP_REMOVED lines=9> */
.L_x_144:
[----:B------:R-:W-:Y:S05]  /*4ef0*/  BSYNC B1 ;  /* 0x0000000000017941 */ /* 0x000fea0003800000 */
.L_x_143:
        /* <DEDUP_REMOVED lines=10> */
.L_x_146:
[----:B------:R-:W-:Y:S05]  /*4fa0*/  BSYNC B1 ;  /* 0x0000000000017941 */ /* 0x000fea0003800000 */
.L_x_145:
        /* <DEDUP_REMOVED lines=10> */
.L_x_148:
[----:B------:R-:W-:Y:S05]  /*5050*/  BSYNC B1 ;  /* 0x0000000000017941 */ /* 0x000fea0003800000 */
.L_x_147:
        /* <DEDUP_REMOVED lines=9> */
.L_x_150:
[----:B------:R-:W-:Y:S05]  /*50f0*/  BSYNC B1 ;  /* 0x0000000000017941 */ /* 0x000fea0003800000 */
.L_x_149:
        /* <DEDUP_REMOVED lines=9> */
.L_x_152:
[----:B------:R-:W-:Y:S05]  /*5190*/  BSYNC B1 ;  /* 0x0000000000017941 */ /* 0x000fea0003800000 */
.L_x_151:
        /* <DEDUP_REMOVED lines=10> */
.L_x_154:
[----:B------:R-:W-:Y:S05]  /*5240*/  BSYNC B1 ;  /* 0x0000000000017941 */ /* 0x000fea0003800000 */
.L_x_153:
        /* <DEDUP_REMOVED lines=10> */
.L_x_156:
[----:B------:R-:W-:Y:S05]  /*52f0*/  BSYNC B1 ;  /* 0x0000000000017941 */ /* 0x000fea0003800000 */
.L_x_155:
[----:B0---45:R-:W-:Y:S01]  /*5300*/  HADD2.F32 R2, -RZ, R15.H0_H0 ;  /* 0x2000000fff027230 */ /* 0x031fe20000004100 */
        /* <DEDUP_REMOVED lines=8> */
.L_x_158:
[----:B------:R-:W-:Y:S05]  /*5390*/  BSYNC B1 ;  /* 0x0000000000017941 */ /* 0x000fea0003800000 */
.L_x_157:
[----:B0----5:R-:W-:Y:S01]  /*53a0*/  HADD2.F32 R2, -RZ, R15.H0_H0 ;  /* 0x2000000fff027230 */ /* 0x021fe20000004100 */
[----:B------:R-:W-:Y:S01]  /*53b0*/  ISETP.GT.AND P1, PT, R0, 0x8, P1 ;  /* 0x000000080000780c */ /* 0x000fe20000f24270 */
[----:B------:R-:W-:Y:S03]  /*53c0*/  BSSY B1, `(.L_x_159) ;  /* 0x000000a000017945 */ /* 0x000fe60003800000 */
[----:B------:R-:W-:Y:S01]  /*53d0*/  FMUL R3, R2, R89 ;  /* 0x0000005902037220 */ /* 0x000fe20000400000 */
[----:B------:R-:W-:-:S03]  /*53e0*/  @P0 IMAD.MOV.U32 R2, RZ, RZ, R8 ;  /* 0x000000ffff020224 */ /* 0x000fc600078e0008 */
[----:B------:R-:W-:-:S05]  /*53f0*/  FFMA R3, R86, R88, R3 ;  /* 0x0000005856037223 */ /* 0x000fca0000000003 */
[----:B------:R-:W-:-:S04]  /*5400*/  F2FP.F16.F32.PACK_AB R3, RZ, R3 ;  /* 0x00000003ff03723e */ /* 0x000fc800000000ff */
[----:B------:R-:W-:Y:S01]  /*5410*/  PRMT R6, R3, 0x7610, R6 ;  /* 0x0000761003067816 */ /* 0x000fe20000000006 */
[----:B------:R-:W-:-:S05]  /*5420*/  @P0 IMAD.MOV.U32 R3, RZ, RZ, R9 ;  /* 0x000000ffff030224 */ /* 0x000fca00078e0009 */
[----:B------:R0:W-:Y:S01]  /*5430*/  @P0 STG.E.U16 desc[UR54][R2.64+0xf0], R6 ;  /* 0x0000f00602000986 */ /* 0x0001e2000c101536 */
[----:B------:R-:W-:Y:S05]  /*5440*/  @!P1 BRA `(.L_x_160) ;  /* 0x0000000000049947 */ /* 0x000fea0003800000 */
[----:B------:R0:W5:Y:S02]  /*5450*/  LDG.E.LTC128B.U16 R15, desc[UR54][R4.64+0xf2] ;  /* 0x0000f236040f7981 */ /* 0x000164000c1e1520 */
.L_x_160:
[----:B------:R-:W-:Y:S05]  /*5460*/  BSYNC B1 ;  /* 0x0000000000017941 */ /* 0x000fea0003800000 */
.L_x_159:
[----:B------:R-:W-:Y:S05]  /*5470*/  @!P1 BRA `(.L_x_161) ;  /* 0x0000001000b09947 */ /* 0x000fea0003800000 */
[----:B-----5:R-:W-:-:S05]  /*5480*/  HADD2.F32 R0, -RZ, R15.H0_H0 ;  /* 0x2000000fff007230 */ /* 0x020fca0000004100 */
[----:B------:R-:W-:-:S04]  /*5490*/  FMUL R0, R0, R89 ;  /* 0x0000005900007220 */ /* 0x000fc80000400000 */
[----:B------:R-:W-:-:S05]  /*54a0*/  FFMA R0, R87, R88, R0 ;  /* 0x0000005857007223 */ /* 0x000fca0000000000 */
[----:B------:R-:W-:-:S05]  /*54b0*/  F2FP.F16.F32.PACK_AB R0, RZ, R0 ;  /* 0x00000000ff00723e */ /* 0x000fca00000000ff */
[----:B------:R0:W-:Y:S01]  /*54c0*/  STG.E.U16 desc[UR54][R8.64+0xf2], R0 ;  /* 0x0000f20008007986 */ /* 0x0001e2000c101536 */
[----:B------:R-:W-:Y:S05]  /*54d0*/  BRA `(.L_x_161) ;  /* 0x0000001000987947 */ /* 0x000fea0003800000 */
.L_x_36:
[----:B------:R-:W-:Y:S01]  /*54e0*/  ISETP.GT.AND P3, PT, R14, 0x1, PT ;  /* 0x000000010e00780c */ /* 0x000fe20003f64270 */
[----:B------:R-:W-:Y:S01]  /*54f0*/  ULDC.64 UR4, c[0x0][0x5c0] ;  /* 0x0001700000047ab9 */ /* 0x000fe20000000a00 */
[-C--:B------:R-:W-:Y:S01]  /*5500*/  FMUL R24, R24, R88.reuse ;  /* 0x0000005818187220 */ /* 0x080fe20000400000 */
[-C--:B------:R-:W-:Y:S01]  /*5510*/  FMUL R25, R25, R88.reuse ;  /* 0x0000005819197220 */ /* 0x080fe20000400000 */
[----:B------:R-:W-:Y:S01]  /*5520*/  ISETP.GT.AND P1, PT, R0, RZ, P3 ;  /* 0x000000ff0000720c */ /* 0x000fe20001f24270 */
[-C--:B------:R-:W-:Y:S01]  /*5530*/  FMUL R26, R26, R88.reuse ;  /* 0x000000581a1a7220 */ /* 0x080fe20000400000 */
[----:B------:R-:W-:Y:S01]  /*5540*/  LEA R2, P4, R102, UR4, 0x1 ;  /* 0x0000000466027c11 */ /* 0x000fe2000f8808ff */
[----:B------:R-:W-:Y:S01]  /*5550*/  FMUL R27, R27, R88 ;  /* 0x000000581b1b7220 */ /* 0x000fe20000400000 */
[----:B------:R-:W-:Y:S01]  /*5560*/  F2FP.F16.F32.PACK_AB R24, RZ, R24 ;  /* 0x00000018ff18723e */ /* 0x000fe200000000ff */
[-C--:B------:R-:W-:Y:S01]  /*5570*/  FMUL R28, R28, R88.reuse ;  /* 0x000000581c1c7220 */ /* 0x080fe20000400000 */
[----:B------:R-:W-:Y:S01]  /*5580*/  LEA.HI.X R3, R102, UR5, R7, 0x1, P4 ;  /* 0x0000000566037c11 */ /* 0x000fe2000a0f0c07 */
[-C--:B------:R-:W-:Y:S01]  /*5590*/  FMUL R29, R29, R88.reuse ;  /* 0x000000581d1d7220 */ /* 0x080fe20000400000 */
[----:B------:R-:W-:Y:S01]  /*55a0*/  F2FP.F16.F32.PACK_AB R25, RZ, R25 ;  /* 0x00000019ff19723e */ /* 0x000fe200000000ff */
[-C--:B------:R-:W-:Y:S01]  /*55b0*/  FMUL R30, R30, R88.reuse ;  /* 0x000000581e1e7220 */ /* 0x080fe20000400000 */
[----:B------:R-:W-:Y:S01]  /*55c0*/  SHF.L.U64.HI R5, R95, 0x1, R94 ;  /* 0x000000015f057819 */ /* 0x000fe2000001025e */
[----:B------:R-:W-:Y:S01]  /*55d0*/  @P2 STG.E.U16 desc[UR54][R2.64], R24 ;  /* 0x0000001802002986 */ /* 0x000fe2000c101536 */
[----:B------:R-:W-:Y:S01]  /*55e0*/  ISETP.GT.AND P2, PT, R0, 0x8, P0 ;  /* 0x000000080000780c */ /* 0x000fe20000744270 */
[----:B------:R-:W-:Y:S01]  /*55f0*/  FMUL R31, R31, R88 ;  /* 0x000000581f1f7220 */ /* 0x000fe20000400000 */
[----:B------:R-:W-:Y:S01]  /*5600*/  LEA R4, P5, R95, R2, 0x1 ;  /* 0x000000025f047211 */ /* 0x000fe200078a08ff */
[----:B------:R-:W-:Y:S01]  /*5610*/  @P1 STG.E.U16 desc[UR54][R2.64+0x2], R25 ;  /* 0x0000021902001986 */ /* 0x000fe2000c101536 */
[----:B------:R-:W-:Y:S01]  /*5620*/  ISETP.GT.AND P1, PT, R14, 0x8, PT ;  /* 0x000000080e00780c */ /* 0x000fe20003f24270 */
[-C--:B------:R-:W-:Y:S01]  /*5630*/  FMUL R32, R32, R88.reuse ;  /* 0x0000005820207220 */ /* 0x080fe20000400000 */
[----:B------:R-:W-:Y:S01]  /*5640*/  ISETP.GT.AND P3, PT, R0, 0x8, P3 ;  /* 0x000000080000780c */ /* 0x000fe20001f64270 */
[----:B------:R-:W-:Y:S01]  /*5650*/  IMAD.X R5, R5, 0x1, R3, P5 ;  /* 0x0000000105057824 */ /* 0x000fe200028e0603 */
[----:B------:R-:W-:Y:S01]  /*5660*/  ISETP.GT.AND P0, PT, R14, 0x9, PT ;  /* 0x000000090e00780c */ /* 0x000fe20003f04270 */
[-C--:B------:R-:W-:Y:S01]  /*5670*/  FMUL R33, R33, R88.reuse ;  /* 0x0000005821217220 */ /* 0x080fe20000400000 */
[----:B------:R-:W-:Y:S01]  /*5680*/  ISETP.GT.AND P4, PT, R0, RZ, P1 ;  /* 0x000000ff0000720c */ /* 0x000fe20000f84270 */
[-C--:B------:R-:W-:Y:S01]  /*5690*/  FMUL R34, R34, R88.reuse ;  /* 0x0000005822227220 */ /* 0x080fe20000400000 */
[----:B------:R-:W-:Y:S01]  /*56a0*/  ISETP.GT.AND P5, PT, R0, RZ, P0 ;  /* 0x000000ff0000720c */ /* 0x000fe200007a4270 */
[----:B------:R-:W-:Y:S01]  /*56b0*/  FMUL R35, R35, R88 ;  /* 0x0000005823237220 */ /* 0x000fe20000400000 */
[----:B------:R-:W-:Y:S01]  /*56c0*/  F2FP.F16.F32.PACK_AB R26, RZ, R26 ;  /* 0x0000001aff1a723e */ /* 0x000fe200000000ff */
[-C--:B------:R-:W-:Y:S01]  /*56d0*/  FMUL R36, R36, R88.reuse ;  /* 0x0000005824247220 */ /* 0x080fe20000400000 */
[----:B------:R-:W-:Y:S01]  /*56e0*/  F2FP.F16.F32.PACK_AB R27, RZ, R27 ;  /* 0x0000001bff1b723e */ /* 0x000fe200000000ff */
[----:B------:R-:W-:Y:S01]  /*56f0*/  FMUL R37, R37, R88 ;  /* 0x0000005825257220 */ /* 0x000fe20000400000 */
[----:B------:R-:W-:Y:S01]  /*5700*/  F2FP.F16.F32.PACK_AB R28, RZ, R28 ;  /* 0x0000001cff1c723e */ /* 0x000fe200000000ff */
[----:B------:R-:W-:Y:S01]  /*5710*/  @P2 STG.E.U16 desc[UR54][R4.64], R26 ;  /* 0x0000001a04002986 */ /* 0x000fe2000c101536 */
[----:B------:R-:W-:Y:S01]  /*5720*/  ISETP.GT.AND P1, PT, R0, 0x8, P1 ;  /* 0x000000080000780c */ /* 0x000fe20000f24270 */
[-C--:B------:R-:W-:Y:S01]  /*5730*/  FMUL R38, R38, R88.reuse ;  /* 0x0000005826267220 */ /* 0x080fe20000400000 */
[----:B------:R-:W-:Y:S01]  /*5740*/  F2FP.F16.F32.PACK_AB R29, RZ, R29 ;  /* 0x0000001dff1d723e */ /* 0x000fe200000000ff */
[----:B------:R-:W-:Y:S01]  /*5750*/  @P3 STG.E.U16 desc[UR54][R4.64+0x2], R27 ;  /* 0x0000021b04003986 */ /* 0x000fe2000c101536 */
[----:B------:R-:W-:Y:S01]  /*5760*/  ISETP.GT.AND P3, PT, R14, 0x10, PT ;  /* 0x000000100e00780c */ /* 0x000fe20003f64270 */
[-C--:B------:R-:W-:Y:S01]  /*5770*/  FMUL R39, R39, R88.reuse ;  /* 0x0000005827277220 */ /* 0x080fe20000400000 */
[----:B------:R-:W-:Y:S01]  /*5780*/  ISETP.GT.AND P2, PT, R0, 0x8, P0 ;  /* 0x000000080000780c */ /* 0x000fe20000744270 */
[----:B------:R-:W-:Y:S01]  /*5790*/  @P4 STG.E.U16 desc[UR54][R2.64+0x10], R28 ;  /* 0x0000101c02004986 */ /* 0x000fe2000c101536 */
[----:B------:R-:W-:Y:S01]  /*57a0*/  ISETP.GT.AND P0, PT, R14, 0x11, PT ;  /* 0x000000110e00780c */ /* 0x000fe20003f04270 */
[-C--:B------:R-:W-:Y:S01]  /*57b0*/  FMUL R40, R40, R88.reuse ;  /* 0x0000005828287220 */ /* 0x080fe20000400000 */
[C---:B------:R-:W-:Y:S01]  /*57c0*/  ISETP.GT.AND P4, PT, R0.reuse, RZ, P3 ;  /* 0x000000ff0000720c */ /* 0x040fe20001f84270 */
[----:B------:R-:W-:Y:S01]  /*57d0*/  @P5 STG.E.U16 desc[UR54][R2.64+0x12], R29 ;  /* 0x0000121d02005986 */ /* 0x000fe2000c101536 */
        /* <DEDUP_REMOVED lines=153> */
[----:B------:R-:W-:Y:S01]  /*6170*/  FMUL R87, R87, R88 ;  /* 0x0000005857577220 */ /* 0x000fe20000400000 */
[----:B------:R-:W-:Y:S01]  /*6180*/  ISETP.GT.AND P2, PT, R0, 0x8, P0 ;  /* 0x000000080000780c */ /* 0x000fe20000744270 */
[----:B------:R-:W-:Y:S01]  /*6190*/  @P4 STG.E.U16 desc[UR54][R2.64+0x90], R60 ;  /* 0x0000903c02004986 */ /* 0x000fe2000c101536 */
[----:B------:R-:W-:-:S02]  /*61a0*/  ISETP.GT.AND P0, PT, R14, 0x51, PT ;  /* 0x000000510e00780c */ /* 0x000fc40003f04270 */
[C---:B------:R-:W-:Y:S01]  /*61b0*/  ISETP.GT.AND P4, PT, R0.reuse, RZ, P3 ;  /* 0x000000ff0000720c */ /* 0x040fe20001f84270 */
[----:B------:R-:W-:Y:S01]  /*61c0*/  @P5 STG.E.U16 desc[UR54][R2.64+0x92], R61 ;  /* 0x0000923d02005986 */ /* 0x000fe2000c101536 */
[C---:B------:R-:W-:Y:S02]  /*61d0*/  ISETP.GT.AND P5, PT, R0.reuse, RZ, P0 ;  /* 0x000000ff0000720c */ /* 0x040fe400007a4270 */
[----:B------:R-:W-:Y:S02]  /*61e0*/  F2FP.F16.F32.PACK_AB R62, RZ, R62 ;  /* 0x0000003eff3e723e */ /* 0x000fe400000000ff */
[----:B------:R-:W-:Y:S02]  /*61f0*/  F2FP.F16.F32.PACK_AB R63, RZ, R63 ;  /* 0x0000003fff3f723e */ /* 0x000fe400000000ff */
[----:B------:R-:W-:Y:S01]  /*6200*/  F2FP.F16.F32.PACK_AB R64, RZ, R64 ;  /* 0x00000040ff40723e */ /* 0x000fe200000000ff */
[----:B------:R-:W-:Y:S01]  /*6210*/  @P1 STG.E.U16 desc[UR54][R4.64+0x90], R62 ;  /* 0x0000903e04001986 */ /* 0x000fe2000c101536 */
[----:B------:R-:W-:-:S02]  /*6220*/  ISETP.GT.AND P1, PT, R0, 0x8, P3 ;  /* 0x000000080000780c */ /* 0x000fc40001f24270 */
[----:B------:R-:W-:Y:S01]  /*6230*/  F2FP.F16.F32.PACK_AB R65, RZ, R65 ;  /* 0x00000041ff41723e */ /* 0x000fe200000000ff */
[----:B------:R-:W-:Y:S01]  /*6240*/  @P2 STG.E.U16 desc[UR54][R4.64+0x92], R63 ;  /* 0x0000923f04002986 */ /* 0x000fe2000c101536 */
[----:B------:R-:W-:Y:S02]  /*6250*/  ISETP.GT.AND P2, PT, R14, 0x58, PT ;  /* 0x000000580e00780c */ /* 0x000fe40003f44270 */
[----:B------:R-:W-:Y:S01]  /*6260*/  ISETP.GT.AND P0, PT, R0, 0x8, P0 ;  /* 0x000000080000780c */ /* 0x000fe20000704270 */
[----:B------:R-:W-:Y:S01]  /*6270*/  @P4 STG.E.U16 desc[UR54][R2.64+0xa0], R64 ;  /* 0x0000a04002004986 */ /* 0x000fe2000c101536 */
[----:B------:R-:W-:Y:S02]  /*6280*/  ISETP.GT.AND P3, PT, R14, 0x59, PT ;  /* 0x000000590e00780c */ /* 0x000fe40003f64270 */
[C---:B------:R-:W-:Y:S01]  /*6290*/  ISETP.GT.AND P4, PT, R0.reuse, RZ, P2 ;  /* 0x000000ff0000720c */ /* 0x040fe20001784270 */
[----:B------:R-:W-:Y:S01]  /*62a0*/  @P5 STG.E.U16 desc[UR54][R2.64+0xa2], R65 ;  /* 0x0000a24102005986 */ /* 0x000fe2000c101536 */
[----:B------:R-:W-:-:S02]  /*62b0*/  ISETP.GT.AND P5, PT, R0, RZ, P3 ;  /* 0x000000ff0000720c */ /* 0x000fc40001fa4270 */
[----:B------:R-:W-:Y:S02]  /*62c0*/  F2FP.F16.F32.PACK_AB R66, RZ, R66 ;  /* 0x00000042ff42723e */ /* 0x000fe400000000ff */
[----:B------:R-:W-:Y:S02]  /*62d0*/  F2FP.F16.F32.PACK_AB R67, RZ, R67 ;  /* 0x00000043ff43723e */ /* 0x000fe400000000ff */
[----:B------:R-:W-:Y:S01]  /*62e0*/  F2FP.F16.F32.PACK_AB R68, RZ, R68 ;  /* 0x00000044ff44723e */ /* 0x000fe200000000ff */
[----:B------:R-:W-:Y:S01]  /*62f0*/  @P1 STG.E.U16 desc[UR54][R4.64+0xa0], R66 ;  /* 0x0000a04204001986 */ /* 0x000fe2000c101536 */
[C---:B------:R-:W-:Y:S02]  /*6300*/  ISETP.GT.AND P1, PT, R0.reuse, 0x8, P2 ;  /* 0x000000080000780c */ /* 0x040fe40001724270 */
[----:B------:R-:W-:Y:S01]  /*6310*/  F2FP.F16.F32.PACK_AB R69, RZ, R69 ;  /* 0x00000045ff45723e */ /* 0x000fe200000000ff */
[----:B------:R-:W-:Y:S01]  /*6320*/  @P0 STG.E.U16 desc[UR54][R4.64+0xa2], R67 ;  /* 0x0000a24304000986 */ /* 0x000fe2000c101536 */
[----:B------:R-:W-:-:S02]  /*6330*/  ISETP.GT.AND P2, PT, R0, 0x8, P3 ;  /* 0x000000080000780c */ /* 0x000fc40001f44270 */
[C---:B------:R-:W-:Y:S01]  /*6340*/  ISETP.GT.AND P3, PT, R14.reuse, 0x60, PT ;  /* 0x000000600e00780c */ /* 0x040fe20003f64270 */
[----:B------:R-:W-:Y:S01]  /*6350*/  @P4 STG.E.U16 desc[UR54][R2.64+0xb0], R68 ;  /* 0x0000b04402004986 */ /* 0x000fe2000c101536 */
[----:B------:R-:W-:Y:S02]  /*6360*/  ISETP.GT.AND P0, PT, R14, 0x61, PT ;  /* 0x000000610e00780c */ /* 0x000fe40003f04270 */
[C---:B------:R-:W-:Y:S01]  /*6370*/  ISETP.GT.AND P4, PT, R0.reuse, RZ, P3 ;  /* 0x000000ff0000720c */ /* 0x040fe20001f84270 */
[----:B------:R-:W-:Y:S01]  /*6380*/  @P5 STG.E.U16 desc[UR54][R2.64+0xb2], R69 ;  /* 0x0000b24502005986 */ /* 0x000fe2000c101536 */
[----:B------:R-:W-:Y:S02]  /*6390*/  ISETP.GT.AND P5, PT, R0, RZ, P0 ;  /* 0x000000ff0000720c */ /* 0x000fe400007a4270 */
[----:B------:R-:W-:Y:S02]  /*63a0*/  F2FP.F16.F32.PACK_AB R70, RZ, R70 ;  /* 0x00000046ff46723e */ /* 0x000fe400000000ff */
[----:B------:R-:W-:-:S02]  /*63b0*/  F2FP.F16.F32.PACK_AB R71, RZ, R71 ;  /* 0x00000047ff47723e */ /* 0x000fc400000000ff */
[----:B------:R-:W-:Y:S01]  /*63c0*/  F2FP.F16.F32.PACK_AB R72, RZ, R72 ;  /* 0x00000048ff48723e */ /* 0x000fe200000000ff */
[----:B------:R-:W-:Y:S01]  /*63d0*/  @P1 STG.E.U16 desc[UR54][R4.64+0xb0], R70 ;  /* 0x0000b04604001986 */ /* 0x000fe2000c101536 */
[----:B------:R-:W-:Y:S02]  /*63e0*/  F2FP.F16.F32.PACK_AB R73, RZ, R73 ;  /* 0x00000049ff49723e */ /* 0x000fe400000000ff */
[C---:B------:R-:W-:Y:S01]  /*63f0*/  ISETP.GT.AND P1, PT, R0.reuse, 0x8, P3 ;  /* 0x000000080000780c */ /* 0x040fe20001f24270 */
[----:B------:R-:W-:Y:S01]  /*6400*/  @P2 STG.E.U16 desc[UR54][R4.64+0xb2], R71 ;  /* 0x0000b24704002986 */ /* 0x000fe2000c101536 */
[----:B------:R-:W-:Y:S02]  /*6410*/  ISETP.GT.AND P0, PT, R0, 0x8, P0 ;  /* 0x000000080000780c */ /* 0x000fe40000704270 */
[----:B------:R-:W-:Y:S01]  /*6420*/  F2FP.F16.F32.PACK_AB R74, RZ, R74 ;  /* 0x0000004aff4a723e */ /* 0x000fe200000000ff */
[----:B------:R-:W-:Y:S01]  /*6430*/  @P4 STG.E.U16 desc[UR54][R2.64+0xc0], R72 ;  /* 0x0000c04802004986 */ /* 0x000fe2000c101536 */
[----:B------:R-:W-:-:S02]  /*6440*/  ISETP.GT.AND P4, PT, R14, 0x68, PT ;  /* 0x000000680e00780c */ /* 0x000fc40003f84270 */
[----:B------:R-:W-:Y:S01]  /*6450*/  F2FP.F16.F32.PACK_AB R75, RZ, R75 ;  /* 0x0000004bff4b723e */ /* 0x000fe200000000ff */
[----:B------:R-:W-:Y:S01]  /*6460*/  @P5 STG.E.U16 desc[UR54][R2.64+0xc2], R73 ;  /* 0x0000c24902005986 */ /* 0x000fe2000c101536 */
[----:B------:R-:W-:Y:S02]  /*6470*/  ISETP.GT.AND P5, PT, R14, 0x69, PT ;  /* 0x000000690e00780c */ /* 0x000fe40003fa4270 */
[C---:B------:R-:W-:Y:S01]  /*6480*/  ISETP.GT.AND P2, PT, R0.reuse, RZ, P4 ;  /* 0x000000ff0000720c */ /* 0x040fe20002744270 */
[----:B------:R-:W-:Y:S01]  /*6490*/  @P1 STG.E.U16 desc[UR54][R4.64+0xc0], R74 ;  /* 0x0000c04a04001986 */ /* 0x000fe2000c101536 */
[----:B------:R-:W-:Y:S02]  /*64a0*/  ISETP.GT.AND P6, PT, R0, RZ, P5 ;  /* 0x000000ff0000720c */ /* 0x000fe40002fc4270 */
[----:B------:R-:W-:Y:S01]  /*64b0*/  F2FP.F16.F32.PACK_AB R76, RZ, R76 ;  /* 0x0000004cff4c723e */ /* 0x000fe200000000ff */
[----:B------:R-:W-:Y:S01]  /*64c0*/  @P0 STG.E.U16 desc[UR54][R4.64+0xc2], R75 ;  /* 0x0000c24b04000986 */ /* 0x000fe2000c101536 */
[----:B------:R-:W-:-:S02]  /*64d0*/  F2FP.F16.F32.PACK_AB R77, RZ, R77 ;  /* 0x0000004dff4d723e */ /* 0x000fc400000000ff */
[----:B------:R-:W-:Y:S02]  /*64e0*/  ISETP.GT.AND P3, PT, R14, 0x70, PT ;  /* 0x000000700e00780c */ /* 0x000fe40003f64270 */
[----:B------:R-:W-:Y:S02]  /*64f0*/  ISETP.GT.AND P4, PT, R0, 0x8, P4 ;  /* 0x000000080000780c */ /* 0x000fe40002784270 */
[----:B------:R-:W-:Y:S01]  /*6500*/  F2FP.F16.F32.PACK_AB R78, RZ, R78 ;  /* 0x0000004eff4e723e */ /* 0x000fe200000000ff */
[----:B------:R-:W-:Y:S01]  /*6510*/  @P2 STG.E.U16 desc[UR54][R2.64+0xd0], R76 ;  /* 0x0000d04c02002986 */ /* 0x000fe2000c101536 */
[----:B------:R-:W-:Y:S02]  /*6520*/  ISETP.GT.AND P2, PT, R14, 0x71, PT ;  /* 0x000000710e00780c */ /* 0x000fe40003f44270 */
[----:B------:R-:W-:Y:S01]  /*6530*/  F2FP.F16.F32.PACK_AB R79, RZ, R79 ;  /* 0x0000004fff4f723e */ /* 0x000fe200000000ff */
[----:B------:R-:W-:Y:S01]  /*6540*/  @P6 STG.E.U16 desc[UR54][R2.64+0xd2], R77 ;  /* 0x0000d24d02006986 */ /* 0x000fe2000c101536 */
[----:B------:R-:W-:-:S02]  /*6550*/  ISETP.GT.AND P6, PT, R0, 0x8, P5 ;  /* 0x000000080000780c */ /* 0x000fc40002fc4270 */
[----:B------:R-:W-:Y:S02]  /*6560*/  ISETP.GT.AND P5, PT, R0, RZ, P3 ;  /* 0x000000ff0000720c */ /* 0x000fe40001fa4270 */
[----:B------:R-:W-:Y:S01]  /*6570*/  F2FP.F16.F32.PACK_AB R80, RZ, R80 ;  /* 0x00000050ff50723e */ /* 0x000fe200000000ff */
[----:B------:R-:W-:Y:S01]  /*6580*/  @P4 STG.E.U16 desc[UR54][R4.64+0xd0], R78 ;  /* 0x0000d04e04004986 */ /* 0x000fe2000c101536 */
[C---:B------:R-:W-:Y:S02]  /*6590*/  ISETP.GT.AND P1, PT, R14.reuse, 0x78, PT ;  /* 0x000000780e00780c */ /* 0x040fe40003f24270 */
[----:B------:R-:W-:Y:S02]  /*65a0*/  ISETP.GT.AND P0, PT, R14, 0x79, PT ;  /* 0x000000790e00780c */ /* 0x000fe40003f04270 */
[C---:B------:R-:W-:Y:S02]  /*65b0*/  ISETP.GT.AND P4, PT, R0.reuse, RZ, P2 ;  /* 0x000000ff0000720c */ /* 0x040fe40001784270 */
[C---:B------:R-:W-:Y:S01]  /*65c0*/  ISETP.GT.AND P3, PT, R0.reuse, 0x8, P3 ;  /* 0x000000080000780c */ /* 0x040fe20001f64270 */
[----:B------:R-:W-:Y:S01]  /*65d0*/  @P6 STG.E.U16 desc[UR54][R4.64+0xd2], R79 ;  /* 0x0000d24f04006986 */ /* 0x000fe2000c101536 */
[----:B------:R-:W-:-:S02]  /*65e0*/  ISETP.GT.AND P2, PT, R0, 0x8, P2 ;  /* 0x000000080000780c */ /* 0x000fc40001744270 */
[C---:B------:R-:W-:Y:S01]  /*65f0*/  ISETP.GT.AND P6, PT, R0.reuse, RZ, P0 ;  /* 0x000000ff0000720c */ /* 0x040fe200007c4270 */
[----:B------:R-:W-:Y:S01]  /*6600*/  @P5 STG.E.U16 desc[UR54][R2.64+0xe0], R80 ;  /* 0x0000e05002005986 */ /* 0x000fe2000c101536 */
[C---:B------:R-:W-:Y:S02]  /*6610*/  ISETP.GT.AND P5, PT, R0.reuse, RZ, P1 ;  /* 0x000000ff0000720c */ /* 0x040fe40000fa4270 */
[C---:B------:R-:W-:Y:S02]  /*6620*/  ISETP.GT.AND P1, PT, R0.reuse, 0x8, P1 ;  /* 0x000000080000780c */ /* 0x040fe40000f24270 */
[----:B------:R-:W-:Y:S02]  /*6630*/  F2FP.F16.F32.PACK_AB R81, RZ, R81 ;  /* 0x00000051ff51723e */ /* 0x000fe400000000ff */
[----:B------:R-:W-:Y:S02]  /*6640*/  F2FP.F16.F32.PACK_AB R82, RZ, R82 ;  /* 0x00000052ff52723e */ /* 0x000fe400000000ff */
[----:B------:R-:W-:Y:S01]  /*6650*/  F2FP.F16.F32.PACK_AB R83, RZ, R83 ;  /* 0x00000053ff53723e */ /* 0x000fe200000000ff */
[----:B------:R-:W-:Y:S01]  /*6660*/  @P4 STG.E.U16 desc[UR54][R2.64+0xe2], R81 ;  /* 0x0000e25102004986 */ /* 0x000fe2000c101536 */
[----:B------:R-:W-:-:S02]  /*6670*/  ISETP.GT.AND P0, PT, R0, 0x8, P0 ;  /* 0x000000080000780c */ /* 0x000fc40000704270 */
[----:B------:R-:W-:Y:S01]  /*6680*/  F2FP.F16.F32.PACK_AB R84, RZ, R84 ;  /* 0x00000054ff54723e */ /* 0x000fe200000000ff */
[----:B------:R-:W-:Y:S01]  /*6690*/  @P3 STG.E.U16 desc[UR54][R4.64+0xe0], R82 ;  /* 0x0000e05204003986 */ /* 0x000fe2000c101536 */
[----:B------:R-:W-:Y:S02]  /*66a0*/  F2FP.F16.F32.PACK_AB R85, RZ, R85 ;  /* 0x00000055ff55723e */ /* 0x000fe400000000ff */
[----:B------:R-:W-:Y:S01]  /*66b0*/  F2FP.F16.F32.PACK_AB R86, RZ, R86 ;  /* 0x00000056ff56723e */ /* 0x000fe200000000ff */
[----:B------:R-:W-:Y:S01]  /*66c0*/  @P2 STG.E.U16 desc[UR54][R4.64+0xe2], R83 ;  /* 0x0000e25304002986 */ /* 0x000fe2000c101536 */
[----:B------:R-:W-:-:S03]  /*66d0*/  F2FP.F16.F32.PACK_AB R87, RZ, R87 ;  /* 0x00000057ff57723e */ /* 0x000fc600000000ff */
[----:B------:R-:W-:Y:S04]  /*66e0*/  @P5 STG.E.U16 desc[UR54][R2.64+0xf0], R84 ;  /* 0x0000f05402005986 */ /* 0x000fe8000c101536 */
[----:B------:R0:W-:Y:S02]  /*66f0*/  @P6 STG.E.U16 desc[UR54][R2.64+0xf2], R85 ;  /* 0x0000f25502006986 */ /* 0x0001e4000c101536 */
[----:B0-----:R-:W-:Y:S02]  /*6700*/  @P1 IMAD.MOV.U32 R2, RZ, RZ, R4 ;  /* 0x000000ffff021224 */ /* 0x001fe400078e0004 */
[----:B------:R-:W-:-:S05]  /*6710*/  @P1 IMAD.MOV.U32 R3, RZ, RZ, R5 ;  /* 0x000000ffff031224 */ /* 0x000fca00078e0005 */
[----:B------:R0:W-:Y:S04]  /*6720*/  @P1 STG.E.U16 desc[UR54][R2.64+0xf0], R86 ;  /* 0x0000f05602001986 */ /* 0x0001e8000c101536 */
[----:B------:R0:W-:Y:S02]  /*6730*/  @P0 STG.E.U16 desc[UR54][R4.64+0xf2], R87 ;  /* 0x0000f25704000986 */ /* 0x0001e4000c101536 */
.L_x_161:
[----:B------:R-:W-:Y:S05]  /*6740*/  BSYNC B0 ;  /* 0x0000000000007941 */ /* 0x000fea0003800000 */
.L_x_35:
[----:B0-----:R-:W-:Y:S01]  /*6750*/  IMAD.U32 R2, RZ, RZ, UR52 ;  /* 0x00000034ff027e24 */ /* 0x001fe2000f8e00ff */
[----:B------:R-:W-:Y:S01]  /*6760*/  ULDC.64 UR4, c[0x0][0x650] ;  /* 0x0001940000047ab9 */ /* 0x000fe20000000a00 */
[----:B------:R-:W-:Y:S01]  /*6770*/  IMAD.U32 R3, RZ, RZ, UR53 ;  /* 0x00000035ff037e24 */ /* 0x000fe2000f8e00ff */
[----:B------:R0:W-:Y:S01]  /*6780*/  SYNCS.ARRIVE.TRANS64.A1T0 RZ, [R98+UR50], RZ ;  /* 0x000000ff62ff79a7 */ /* 0x0001e20008100032 */
[----:B------:R-:W-:Y:S01]  /*6790*/  PRMT R0, RZ, 0x7610, R0 ;  /* 0x00007610ff007816 */ /* 0x000fe20000000000 */
[----:B------:R-:W-:Y:S01]  /*67a0*/  IMAD.MOV.U32 R18, RZ, RZ, -0x1 ;  /* 0xffffffffff127424 */ /* 0x000fe200078e00ff */
[----:B------:R-:W-:Y:S01]  /*67b0*/  LEA R16, P0, R2, R16, 0x1 ;  /* 0x0000001002107211 */ /* 0x000fe200078008ff */
[----:B------:R-:W-:Y:S02]  /*67c0*/  IMAD.MOV.U32 R2, RZ, RZ, -0x1 ;  /* 0xffffffffff027424 */ /* 0x000fe400078e00ff */
[----:B------:R-:W-:Y:S01]  /*67d0*/  IMAD.MOV.U32 R19, RZ, RZ, -0x1 ;  /* 0xffffffffff137424 */ /* 0x000fe200078e00ff */
[----:B------:R-:W-:-:S02]  /*67e0*/  IADD3.X R17, R17, UR41, RZ, P0, !PT ;  /* 0x0000002911117c10 */ /* 0x000fc400087fe4ff */
[----:B------:R-:W-:-:S04]  /*67f0*/  ISETP.GE.U32.AND P0, PT, R16, UR4, PT ;  /* 0x0000000410007c0c */ /* 0x000fc8000bf06070 */
[----:B------:R-:W-:-:S13]  /*6800*/  ISETP.GE.U32.AND.EX P0, PT, R17, UR5, PT, P0 ;  /* 0x0000000511007c0c */ /* 0x000fda000bf06100 */
[----:B0-----:R-:W-:Y:S05]  /*6810*/  @P0 BRA `(.L_x_162) ;  /* 0x0000000400700947 */ /* 0x001fea0003800000 */
[----:B------:R-:W0:Y:S01]  /*6820*/  S2UR UR7, SR_CTAID.X ;  /* 0x00000000000779c3 */ /* 0x000e220000002500 */
[----:B------:R-:W-:Y:S01]  /*6830*/  ULDC.64 UR4, c[0x0][0x628] ;  /* 0x00018a0000047ab9 */ /* 0x000fe20000000a00 */
[----:B------:R-:W-:Y:S01]  /*6840*/  ULDC UR6, c[0x0][0x150] ;  /* 0x0000540000067ab9 */ /* 0x000fe20000000800 */
[----:B------:R-:W-:Y:S01]  /*6850*/  ISETP.NE.U32.AND P0, PT, RZ, UR4, PT ;  /* 0x00000004ff007c0c */ /* 0x000fe2000bf05070 */
[----:B------:R-:W-:Y:S01]  /*6860*/  ULDC UR15, c[0x0][0x630] ;  /* 0x00018c00000f7ab9 */ /* 0x000fe20000000800 */
[C---:B------:R-:W-:Y:S02]  /*6870*/  R2UR UR17, R16.reuse ;  /* 0x00000000101172ca */ /* 0x040fe400000e0000 */
[----:B------:R-:W-:Y:S01]  /*6880*/  ISETP.NE.AND.EX P0, PT, RZ, UR5, PT, P0 ;  /* 0x00000005ff007c0c */ /* 0x000fe2000bf05300 */
[----:B------:R-:W1:Y:S01]  /*6890*/  S2UR UR16, SR_CTAID.Y ;  /* 0x00000000001079c3 */ /* 0x000e620000002600 */
[----:B------:R-:W-:Y:S02]  /*68a0*/  R2UR UR12, R16 ;  /* 0x00000000100c72ca */ /* 0x000fe400000e0000 */
[----:B------:R-:W-:-:S02]  /*68b0*/  R2UR UR13, R17 ;  /* 0x00000000110d72ca */ /* 0x000fc400000e0000 */
[----:B0-----:R-:W-:-:S05]  /*68c0*/  I2FP.F32.U32 R0, UR7 ;  /* 0x0000000700007c45 */ /* 0x001fca0008201000 */
[----:B------:R-:W-:Y:S01]  /*68d0*/  FMUL R0, R0, UR6 ;  /* 0x0000000600007c20 */ /* 0x000fe20008400000 */
[----:B------:R-:W-:Y:S01]  /*68e0*/  ULDC UR6, c[0x0][0x154] ;  /* 0x0000550000067ab9 */ /* 0x000fe20000000800 */
[----:B-1----:R-:W-:-:S04]  /*68f0*/  I2FP.F32.U32 R2, UR16 ;  /* 0x0000001000027c45 */ /* 0x002fc80008201000 */
[----:B------:R-:W0:Y:S01]  /*6900*/  F2I.U32.TRUNC.NTZ R0, R0 ;  /* 0x0000000000007305 */ /* 0x000e22000020f000 */
[----:B------:R-:W-:Y:S01]  /*6910*/  FMUL R2, R2, UR6 ;  /* 0x0000000602027c20 */ /* 0x000fe20008400000 */
[----:B------:R-:W-:Y:S06]  /*6920*/  @!P0 BRA `(.L_x_163) ;  /* 0x0000000000308947 */ /* 0x000fec0003800000 */
        /* <DEDUP_REMOVED lines=12> */
.L_x_163:
[----:B------:R-:W-:Y:S01]  /*69f0*/  USHF.R.U64 UR6, UR12, UR15, UR13 ;  /* 0x0000000f0c067299 */ /* 0x000fe2000800120d */
[----:B------:R-:W-:Y:S01]  /*6a00*/  R2UR UR5, R17 ;  /* 0x00000000110572ca */ /* 0x000fe200000e0000 */
[----:B------:R-:W-:Y:S01]  /*6a10*/  USHF.R.U32.HI UR4, URZ, UR15, UR13 ;  /* 0x0000000f3f047299 */ /* 0x000fe2000801160d */
[----:B------:R-:W1:Y:S01]  /*6a20*/  F2I.U32.TRUNC.NTZ R2, R2 ;  /* 0x0000000200027305 */ /* 0x000e62000020f000 */
[----:B------:R-:W-:Y:S01]  /*6a30*/  UIADD3 UR9, UP0, URZ, -UR6, URZ ;  /* 0x800000063f097290 */ /* 0x000fe2000ff1e03f */
[----:B------:R-:W-:Y:S01]  /*6a40*/  ULDC.64 UR10, c[0x0][0x620] ;  /* 0x00018800000a7ab9 */ /* 0x000fe20000000a00 */
[----:B------:R-:W-:Y:S02]  /*6a50*/  ULDC UR14, c[0x0][0x608] ;  /* 0x00018200000e7ab9 */ /* 0x000fe40000000800 */
[----:B------:R-:W-:Y:S01]  /*6a60*/  UIADD3.X UR4, URZ, ~UR4, URZ, UP0, !UPT ;  /* 0x800000043f047290 */ /* 0x000fe200087fe43f */
[----:B------:R-:W-:Y:S01]  /*6a70*/  ULDC UR15, c[0x0][0x658] ;  /* 0x00019600000f7ab9 */ /* 0x000fe20000000800 */
[----:B------:R-:W-:-:S02]  /*6a80*/  ULDC UR12, c[0x0][0x144] ;  /* 0x00005100000c7ab9 */ /* 0x000fc40000000800 */
[----:B------:R-:W-:Y:S01]  /*6a90*/  UIMAD UR8, UR4, UR10, URZ ;  /* 0x0000000a040872a4 */ /* 0x000fe2000f8e023f */
[----:B------:R-:W-:Y:S02]  /*6aa0*/  ULDC UR22, c[0x0][0x148] ;  /* 0x0000520000167ab9 */ /* 0x000fe40000000800 */
[----:B------:R-:W-:Y:S01]  /*6ab0*/  UMOV UR4, UR17 ;  /* 0x0000001100047c82 */ /* 0x000fe20008000000 */
[----:B------:R-:W-:Y:S02]  /*6ac0*/  UIMAD UR8, UR9, UR11, UR8 ;  /* 0x0000000b090872a4 */ /* 0x000fe4000f8e0208 */
[----:B------:R-:W-:Y:S01]  /*6ad0*/  UIMAD.WIDE.U32 UR4, UR9, UR10, UR4 ;  /* 0x0000000a090472a5 */ /* 0x000fe2000f8e0004 */
[----:B0-----:R-:W-:Y:S01]  /*6ae0*/  R2UR UR9, R0 ;  /* 0x00000000000972ca */ /* 0x001fe200000e0000 */
[----:B------:R-:W-:Y:S01]  /*6af0*/  ULDC UR20, c[0x0][0x648] ;  /* 0x0001920000147ab9 */ /* 0x000fe20000000800 */
[----:B-1----:R-:W-:Y:S01]  /*6b00*/  R2UR UR13, R2 ;  /* 0x00000000020d72ca */ /* 0x002fe200000e0000 */
[----:B------:R-:W-:Y:S01]  /*6b10*/  UIADD3 UR8, UR5, UR8, URZ ;  /* 0x0000000805087290 */ /* 0x000fe2000fffe03f */
[----:B------:R-:W-:-:S02]  /*6b20*/  ULDC UR21, c[0x0][0x638] ;  /* 0x00018e0000157ab9 */ /* 0x000fc40000000800 */
[----:B------:R-:W-:Y:S02]  /*6b30*/  ULDC UR5, c[0x0][0x618] ;  /* 0x0001860000057ab9 */ /* 0x000fe40000000800 */
[----:B------:R-:W-:Y:S02]  /*6b40*/  USHF.R.U64 UR10, UR4, UR5, UR8 ;  /* 0x00000005040a7299 */ /* 0x000fe40008001208 */
[----:B------:R-:W-:-:S03]  /*6b50*/  USHF.R.U32.HI UR8, URZ, UR5, UR8 ;  /* 0x000000053f087299 */ /* 0x000fc60008011608 */
[----:B------:R-:W-:Y:S01]  /*6b60*/  ULDC.64 UR4, c[0x0][0x640] ;  /* 0x0001900000047ab9 */ /* 0x000fe20000000a00 */
[----:B------:R-:W-:Y:S01]  /*6b70*/  USHF.R.U64 UR11, UR10, UR14, UR8 ;  /* 0x0000000e0a0b7299 */ /* 0x000fe20008001208 */
[----:B------:R-:W-:Y:S01]  /*6b80*/  ISETP.NE.U32.AND P0, PT, RZ, UR4, PT ;  /* 0x00000004ff007c0c */ /* 0x000fe2000bf05070 */
[----:B------:R-:W-:Y:S02]  /*6b90*/  USHF.R.U32.HI UR8, URZ, UR14, UR8 ;  /* 0x0000000e3f087299 */ /* 0x000fe40008011608 */
[----:B------:R-:W-:Y:S01]  /*6ba0*/  UIADD3 UR9, -UR9, URZ, URZ ;  /* 0x0000003f09097290 */ /* 0x000fe2000fffe13f */
[----:B------:R-:W-:Y:S01]  /*6bb0*/  ISETP.NE.AND.EX P0, PT, RZ, UR5, PT, P0 ;  /* 0x00000005ff007c0c */ /* 0x000fe2000bf05300 */
[----:B------:R-:W-:Y:S02]  /*6bc0*/  USHF.R.U64 UR17, UR11, UR15, UR8 ;  /* 0x0000000f0b117299 */ /* 0x000fe40008001208 */
[----:B------:R-:W-:Y:S02]  /*6bd0*/  UIADD3 UR18, -UR13, URZ, URZ ;  /* 0x0000003f0d127290 */ /* 0x000fe4000fffe13f */
[----:B------:R-:W-:-:S02]  /*6be0*/  USHF.R.U32.HI UR15, URZ, UR15, UR8 ;  /* 0x0000000f3f0f7299 */ /* 0x000fc40008011608 */
[----:B------:R-:W-:Y:S01]  /*6bf0*/  UIMAD UR19, UR12, UR9, UR7 ;  /* 0x000000090c1372a4 */ /* 0x000fe2000f8e0207 */
[----:B------:R-:W-:-:S05]  /*6c00*/  UMOV UR14, UR17 ;  /* 0x00000011000e7c82 */ /* 0x000fca0008000000 */
[----:B------:R-:W-:Y:S06]  /*6c10*/  @!P0 BRA `(.L_x_164) ;  /* 0x0000000000288947 */ /* 0x000fec0003800000 */
        /* <DEDUP_REMOVED lines=10> */
.L_x_164:
[----:B------:R-:W-:Y:S01]  /*6cc0*/  UISETP.NE.AND UP0, UPT, UR38, URZ, UPT ;  /* 0x0000003f2600728c */ /* 0x000fe2000bf05270 */
[----:B------:R-:W-:Y:S01]  /*6cd0*/  IMAD.MOV.U32 R0, RZ, RZ, 0x1 ;  /* 0x00000001ff007424 */ /* 0x000fe200078e00ff */
[----:B------:R-:W-:Y:S01]  /*6ce0*/  USHF.R.U64 UR5, UR14, UR20, UR15 ;  /* 0x000000140e057299 */ /* 0x000fe2000800120f */
[----:B------:R-:W-:Y:S01]  /*6cf0*/  IMAD.U32 R19, RZ, RZ, UR6 ;  /* 0x00000006ff137e24 */ /* 0x000fe2000f8e00ff */
[----:B------:R-:W-:Y:S02]  /*6d00*/  ULOP3.LUT UR4, UR11, UR47, URZ, 0xc0, !UPT ;  /* 0x0000002f0b047292 */ /* 0x000fe4000f8ec03f */
[----:B------:R-:W-:Y:S02]  /*6d10*/  UIADD3 UR7, -UR5, URZ, URZ ;  /* 0x0000003f05077290 */ /* 0x000fe4000fffe13f */
[----:B------:R-:W-:Y:S02]  /*6d20*/  UIMAD UR4, UR44, UR5, UR4 ;  /* 0x000000052c0472a4 */ /* 0x000fe4000f8e0204 */
[----:B------:R-:W-:-:S02]  /*6d30*/  ULOP3.LUT UR10, UR10, UR43, URZ, 0xc0, !UPT ;  /* 0x0000002b0a0a7292 */ /* 0x000fc4000f8ec03f */
[----:B------:R-:W-:Y:S02]  /*6d40*/  @UP0 UIMAD UR19, UR22, UR18, UR16 ;  /* 0x00000012161302a4 */ /* 0x000fe4000f8e0210 */
[----:B------:R-:W-:Y:S01]  /*6d50*/  UIMAD UR5, UR7, UR21, UR17 ;  /* 0x00000015070572a4 */ /* 0x000fe2000f8e0211 */
[----:B------:R-:W-:Y:S02]  /*6d60*/  ULDC UR8, c[0x0][0x600] ;  /* 0x0001800000087ab9 */ /* 0x000fe40000000800 */
[----:B------:R-:W-:Y:S01]  /*6d70*/  ULDC UR7, c[0x0][0x610] ;  /* 0x0001840000077ab9 */ /* 0x000fe20000000800 */
[----:B------:R-:W-:Y:S02]  /*6d80*/  UIMAD UR5, UR5, UR8, UR10 ;  /* 0x00000008050572a4 */ /* 0x000fe4000f8e020a */
[----:B------:R-:W-:-:S04]  /*6d90*/  UIMAD UR4, UR4, UR7, UR19 ;  /* 0x00000007040472a4 */ /* 0x000fc8000f8e0213 */
[----:B------:R-:W-:Y:S02]  /*6da0*/  USEL UR7, UR5, UR4, !UP0 ;  /* 0x0000000405077287 */ /* 0x000fe4000c000000 */
[----:B------:R-:W-:-:S04]  /*6db0*/  USEL UR4, UR4, UR5, !UP0 ;  /* 0x0000000504047287 */ /* 0x000fc8000c000000 */
[----:B------:R-:W-:Y:S02]  /*6dc0*/  IMAD.U32 R2, RZ, RZ, UR7 ;  /* 0x00000007ff027e24 */ /* 0x000fe4000f8e00ff */
[----:B------:R-:W-:-:S07]  /*6dd0*/  IMAD.U32 R18, RZ, RZ, UR4 ;  /* 0x00000004ff127e24 */ /* 0x000fce000f8e00ff */
.L_x_162:
[----:B------:R-:W-:Y:S01]  /*6de0*/  UIADD3 UR45, UR36, UR45, URZ ;  /* 0x0000002d242d7290 */ /* 0x000fe2000fffe03f */
[----:B------:R-:W-:Y:S02]  /*6df0*/  LOP3.LUT P0, RZ, R0, 0xff, RZ, 0xc0, !PT ;  /* 0x000000ff00ff7812 */ /* 0x000fe4000780c0ff */
[----:B------:R-:W-:Y:S01]  /*6e00*/  LOP3.LUT R100, R100, 0x1, RZ, 0x3c, !PT ;  /* 0x0000000164647812 */ /* 0x000fe200078e3cff */
[----:B------:R-:W-:Y:S02]  /*6e10*/  USHF.R.U32.HI UR4, URZ, 0x2, UR45 ;  /* 0x000000023f047899 */ /* 0x000fe4000801162d */
[----:B------:R-:W-:Y:S02]  /*6e20*/  UISETP.GT.U32.AND UP0, UPT, UR45, 0x3, UPT ;  /* 0x000000032d00788c */ /* 0x000fe4000bf04070 */
[----:B------:R-:W-:Y:S02]  /*6e30*/  ULOP3.LUT UR4, UR4, 0x1, URZ, 0xc0, !UPT ;  /* 0x0000000104047892 */ /* 0x000fe4000f8ec03f */
[----:B------:R-:W-:-:S02]  /*6e40*/  UISETP.LT.U32.AND UP0, UPT, UR36, 0x4, UP0 ;  /* 0x000000042400788c */ /* 0x000fc40008701070 */
[----:B------:R-:W-:Y:S02]  /*6e50*/  UISETP.NE.U32.AND UP1, UPT, UR4, 0x1, UPT ;  /* 0x000000010400788c */ /* 0x000fe4000bf25070 */
[----:B------:R-:W-:Y:S02]  /*6e60*/  USEL UR5, URZ, 0x1, !UP0 ;  /* 0x000000013f057887 */ /* 0x000fe4000c000000 */
[----:B------:R-:W-:Y:S02]  /*6e70*/  UISETP.GT.U32.AND UP1, UPT, UR36, 0x3, !UP1 ;  /* 0x000000032400788c */ /* 0x000fe4000cf24070 */
[----:B------:R-:W-:Y:S02]  /*6e80*/  ULOP3.LUT UR45, UR45, 0x3, URZ, 0xc0, !UPT ;  /* 0x000000032d2d7892 */ /* 0x000fe4000f8ec03f */
[----:B------:R-:W-:-:S04]  /*6e90*/  USEL UR4, URZ, 0x1, !UP1 ;  /* 0x000000013f047887 */ /* 0x000fc8000c800000 */
[----:B------:R-:W-:Y:S01]  /*6ea0*/  ULOP3.LUT UR48, UR4, UR48, UR5, 0x96, !UPT ;  /* 0x0000003004307292 */ /* 0x000fe2000f8e9605 */
[----:B------:R-:W-:Y:S11]  /*6eb0*/  @P0 BRA `(.L_x_165) ;  /* 0xffffffa800680947 */ /* 0x000ff6000383ffff */
[----:B------:R-:W-:Y:S05]  /*6ec0*/  EXIT ;  /* 0x000000000000794d */ /* 0x000fea0003800000 */
.L_x_16:
[----:B------:R-:W-:-:S08]  /*6ed0*/  ISETP.NE.AND P0, PT, RZ, UR6, PT ;  /* 0x00000006ff007c0c */ /* 0x000fd0000bf05270 */
[----:B------:R-:W0:-:S00]  /*6ee0*/  USETMAXREG.DEALLOC.CTAPOOL 0x28 ;  /* 0x00000028000079c8 */ /* 0x000e0000080e0500 */
[----:B------:R-:W-:Y:S05]  /*6ef0*/  @P0 EXIT ;  /* 0x000000000000094d */ /* 0x000fea0003800000 */
[----:B0-----:R-:W-:Y:S01]  /*6f00*/  LOP3.LUT P0, RZ, R0, 0xff, RZ, 0xc0, !PT ;  /* 0x000000ff00ff7812 */ /* 0x001fe2000780c0ff */
[----:B------:R-:W-:Y:S02]  /*6f10*/  IMAD.MOV.U32 R0, RZ, RZ, 0x1 ;  /* 0x00000001ff007424 */ /* 0x000fe400078e00ff */
[----:B------:R-:W-:-:S10]  /*6f20*/  IMAD.MOV.U32 R8, RZ, RZ, RZ ;  /* 0x000000ffff087224 */ /* 0x000fd400078e00ff */
[----:B------:R-:W-:Y:S05]  /*6f30*/  @!P0 BRA `(.L_x_166) ;  /* 0x0000000c00608947 */ /* 0x000fea0003800000 */
[----:B------:R-:W0:Y:S01]  /*6f40*/  S2R R11, SR_CgaCtaId ;  /* 0x00000000000b7919 */ /* 0x000e220000008800 */
[----:B------:R-:W-:Y:S01]  /*6f50*/  LOP3.LUT P0, RZ, R3, 0x1f, RZ, 0xc0, !PT ;  /* 0x0000001f03ff7812 */ /* 0x000fe2000780c0ff */
[----:B------:R-:W-:Y:S01]  /*6f60*/  ULDC UR5, c[0x0][0x658] ;  /* 0x0001960000057ab9 */ /* 0x000fe20000000800 */
[----:B------:R-:W-:Y:S01]  /*6f70*/  UMOV UR6, 0xffffffff ;  /* 0xffffffff00067882 */ /* 0x000fe20000000000 */
[----:B------:R-:W-:Y:S01]  /*6f80*/  BSSY B0, `(.L_x_166) ;  /* 0x00000d3000007945 */ /* 0x000fe20003800000 */
[----:B------:R-:W-:Y:S01]  /*6f90*/  USHF.L.U32 UR6, UR6, UR5, URZ ;  /* 0x0000000506067299 */ /* 0x000fe2000800063f */
[C---:B------:R-:W-:Y:S01]  /*6fa0*/  ISETP.NE.AND P3, PT, R4.reuse, RZ, PT ;  /* 0x000000ff0400720c */ /* 0x040fe20003f65270 */
[----:B------:R-:W-:Y:S01]  /*6fb0*/  IMAD.MOV.U32 R10, RZ, RZ, 0x1 ;  /* 0x00000001ff0a7424 */ /* 0x000fe200078e00ff */
[----:B------:R-:W-:Y:S01]  /*6fc0*/  ISETP.NE.OR P0, PT, R4, RZ, !P0 ;  /* 0x000000ff0400720c */ /* 0x000fe20004705670 */
[----:B------:R-:W-:Y:S01]  /*6fd0*/  IMAD.MOV.U32 R0, RZ, RZ, 0x1 ;  /* 0x00000001ff007424 */ /* 0x000fe200078e00ff */
[----:B------:R-:W-:Y:S01]  /*6fe0*/  ULDC UR4, c[0x0][0x600] ;  /* 0x0001800000047ab9 */ /* 0x000fe20000000800 */
[----:B------:R-:W-:Y:S01]  /*6ff0*/  IMAD.MOV.U32 R8, RZ, RZ, RZ ;  /* 0x000000ffff087224 */ /* 0x000fe200078e00ff */
[----:B------:R-:W-:Y:S01]  /*7000*/  UMOV UR7, 0x1 ;  /* 0x0000000100077882 */ /* 0x000fe20000000000 */
[----:B------:R-:W-:-:S02]  /*7010*/  UIADD3 UR21, UR37, 0x1, URZ ;  /* 0x0000000125157890 */ /* 0x000fc4000fffe03f */
[----:B------:R-:W-:Y:S02]  /*7020*/  ULOP3.LUT UR13, UR40, 0x2, URZ, 0xfc, !UPT ;  /* 0x00000002280d7892 */ /* 0x000fe4000f8efc3f */
[----:B------:R-:W-:Y:S02]  /*7030*/  UIADD3 UR4, UR4, -0x1, URZ ;  /* 0xffffffff04047890 */ /* 0x000fe4000fffe03f */
[----:B------:R-:W-:Y:S02]  /*7040*/  USHF.L.U32 UR5, UR7, UR5, URZ ;  /* 0x0000000507057299 */ /* 0x000fe4000800063f */
[----:B------:R-:W-:Y:S01]  /*7050*/  ULOP3.LUT UR6, URZ, UR6, URZ, 0x33, !UPT ;  /* 0x000000063f067292 */ /* 0x000fe2000f8e333f */
[----:B------:R-:W-:Y:S01]  /*7060*/  ULDC.64 UR30, c[0x0][0x198] ;  /* 0x00006600001e7ab9 */ /* 0x000fe20000000a00 */
[C---:B0-----:R-:W-:Y:S02]  /*7070*/  IMAD.SHL.U32 R9, R11.reuse, 0x40, RZ ;  /* 0x000000400b097824 */ /* 0x041fe400078e00ff */
[----:B------:R-:W-:-:S03]  /*7080*/  IMAD.SHL.U32 R11, R11, 0x1000, RZ ;  /* 0x000010000b0b7824 */ /* 0x000fc600078e00ff */
[----:B------:R-:W-:-:S07]  /*7090*/  LOP3.LUT R9, R9, 0x40, RZ, 0xc0, !PT ;  /* 0x0000004009097812 */ /* 0x000fce00078ec0ff */
.L_x_178:
[----:B------:R-:W-:-:S03]  /*70a0*/  UMOV UR7, 0xffffffff ;  /* 0xffffffff00077882 */ /* 0x000fc60000000000 */
[----:B------:R-:W-:Y:S05]  /*70b0*/  BRA.DIV UR7, `(.L_x_167) ;  /* 0x0000001207187947 */ /* 0x000fea000b800000 */
[----:B------:R-:W-:-:S13]  /*70c0*/  ELECT P6, URZ, PT ;  /* 0x00000000003f782f */ /* 0x000fda00038c0000 */
.L_x_191:
[----:B------:R-:W0:Y:S01]  /*70d0*/  LDC R3, c[0x0][0x28c] ;  /* 0x0000a300ff037b82 */ /* 0x000e220000000800 */
[----:B------:R-:W-:Y:S01]  /*70e0*/  BSSY B1, `(.L_x_168) ;  /* 0x0000047000017945 */ /* 0x000fe20003800000 */
[----:B0-----:R-:W-:-:S13]  /*70f0*/  ISETP.LT.OR P6, PT, R3, 0x1, !P6 ;  /* 0x000000010300780c */ /* 0x001fda00077c1670 */
[----:B------:R-:W-:Y:S05]  /*7100*/  @P6 BRA `(.L_x_169) ;  /* 0x0000000400106947 */ /* 0x000fea0003800000 */
[----:B------:R-:W-:Y:S02]  /*7110*/  IMAD R6, R2, 0x80, R9 ;  /* 0x0000008002067824 */ /* 0x000fe400078e0209 */
[----:B------:R-:W-:Y:S02]  /*7120*/  IMAD.SHL.U32 R18, R18, 0x40, RZ ;  /* 0x0000004012127824 */ /* 0x000fe400078e00ff */
[----:B------:R-:W-:Y:S02]  /*7130*/  IMAD.MOV.U32 R12, RZ, RZ, RZ ;  /* 0x000000ffff0c7224 */ /* 0x000fe400078e00ff */
[----:B------:R-:W-:Y:S02]  /*7140*/  IMAD.U32 R14, RZ, RZ, UR21 ;  /* 0x00000015ff0e7e24 */ /* 0x000fe4000f8e00ff */
[----:B------:R-:W-:Y:S02]  /*7150*/  IMAD.MOV.U32 R2, RZ, RZ, R0 ;  /* 0x000000ffff027224 */ /* 0x000fe400078e0000 */
[----:B------:R-:W-:-:S07]  /*7160*/  IMAD.MOV.U32 R3, RZ, RZ, R8 ;  /* 0x000000ffff037224 */ /* 0x000fce00078e0008 */
.L_x_173:
[----:B------:R-:W0:Y:S01]  /*7170*/  S2R R5, SR_CgaCtaId ;  /* 0x0000000000057919 */ /* 0x000e220000008800 */
[----:B------:R-:W-:-:S04]  /*7180*/  MOV R4, 0x400 ;  /* 0x0000040000047802 */ /* 0x000fc80000000f00 */
[----:B0-----:R-:W-:Y:S02]  /*7190*/  LEA R13, R5, R4, 0x18 ;  /* 0x00000004050d7211 */ /* 0x001fe400078ec0ff */
[----:B------:R-:W-:Y:S01]  /*71a0*/  SHF.L.U32 R4, R2, 0x1f, RZ ;  /* 0x0000001f02047819 */ /* 0x000fe200000006ff */
[----:B------:R-:W0:Y:S02]  /*71b0*/  @!P3 LDC R5, c[0x0][0x500] ;  /* 0x00014000ff05bb82 */ /* 0x000e240000000800 */
[----:B------:R-:W-:-:S04]  /*71c0*/  IMAD R7, R3, 0x8, R13 ;  /* 0x0000000803077824 */ /* 0x000fc800078e020d */
[----:B------:R-:W1:Y:S02]  /*71d0*/  SYNCS.PHASECHK.TRANS64.TRYWAIT P1, [R7+URZ+0x20], R4 ;  /* 0x00002004070075a7 */ /* 0x000e64000802017f */
[----:B-1----:R-:W-:Y:S05]  /*71e0*/  @!P1 BRA `(.L_x_170) ;  /* 0x0000000c00ec9947 */ /* 0x002fea0003800000 */
.L_x_192:
[----:B------:R-:W-:Y:S01]  /*71f0*/  UPRMT UR7, UR13, 0x9910, URZ ;  /* 0x000099100d077896 */ /* 0x000fe2000800003f */
[----:B0-----:R0:W-:Y:S03]  /*7200*/  @!P3 SYNCS.ARRIVE.TRANS64 RZ, [R7+URZ], R5 ;  /* 0x0000000507ffb9a7 */ /* 0x0011e6000800003f */
[----:B------:R-:W-:-:S06]  /*7210*/  UISETP.NE.AND UP0, UPT, UR7, 0x2, UPT ;  /* 0x000000020700788c */ /* 0x000fcc000bf05270 */
[----:B------:R-:W-:-:S13]  /*7220*/  PLOP3.LUT P1, PT, PT, PT, UP0, 0x80, 0x0 ;  /* 0x000000000000781c */ /* 0x000fda0003f2f008 */
[----:B0-----:R-:W-:Y:S05]  /*7230*/  @P1 BRA `(.L_x_171) ;  /* 0x0000000000041947 */ /* 0x001fea0003800000 */
[----:B------:R-:W-:Y:S01]  /*7240*/  BPT.TRAP 0x1 ;  /* 0x000000040000795c */ /* 0x000fe20000300000 */
.L_x_171:
[----:B------:R-:W-:Y:S05]  /*7250*/  @P0 BRA `(.L_x_172) ;  /* 0x0000000000040947 */ /* 0x000fea0003800000 */
[----:B------:R-:W-:Y:S01]  /*7260*/  BPT.TRAP 0x1 ;  /* 0x000000040000795c */ /* 0x000fe20000300000 */
.L_x_172:
[----:B-1----:R-:W-:Y:S01]  /*7270*/  IMAD.SHL.U32 R4, R3, 0x4000, RZ ;  /* 0x0000400003047824 */ /* 0x002fe200078e00ff */
[----:B------:R-:W-:Y:S01]  /*7280*/  R2UR UR34, R12 ;  /* 0x000000000c2272ca */ /* 0x000fe200000e0000 */
[----:B------:R-:W-:Y:S01]  /*7290*/  VIADD R14, R14, 0xffffffff ;  /* 0xffffffff0e0e7836 */ /* 0x000fe20000000000 */
[----:B------:R-:W-:Y:S01]  /*72a0*/  R2UR UR33, R7 ;  /* 0x00000000072172ca */ /* 0x000fe200000e0000 */
[----:B------:R-:W-:Y:S01]  /*72b0*/  IMAD.IADD R5, R13, 0x1, R4 ;  /* 0x000000010d057824 */ /* 0x000fe200078e0204 */
[----:B------:R-:W-:Y:S01]  /*72c0*/  LOP3.LUT R4, R4, 0x1000, R11, 0xf8, !PT ;  /* 0x0000100004047812 */ /* 0x000fe200078ef80b */
[----:B------:R-:W-:Y:S01]  /*72d0*/  UIADD3 UR14, UP0, UR30, 0xf0, URZ ;  /* 0x000000f01e0e7890 */ /* 0x000fe2000ff1e03f */
[----:B------:R-:W-:Y:S01]  /*72e0*/  R2UR UR36, R19 ;  /* 0x00000000132472ca */ /* 0x000fe200000e0000 */
[----:B------:R-:W-:Y:S01]  /*72f0*/  UIADD3 UR42, UP1, UR30, 0x1f0, URZ ;  /* 0x000001f01e2a7890 */ /* 0x000fe2000ff3e03f */
[----:B------:R-:W-:Y:S01]  /*7300*/  R2UR UR24, R5 ;  /* 0x00000000051872ca */ /* 0x000fe200000e0000 */
[----:B------:R-:W-:Y:S01]  /*7310*/  IMAD R4, R4, 0x2, R13 ;  /* 0x0000000204047824 */ /* 0x000fe200078e020d */
[----:B------:R-:W-:Y:S01]  /*7320*/  R2UR UR35, R18 ;  /* 0x00000000122372ca */ /* 0x000fe200000e0000 */
[----:B------:R-:W-:Y:S01]  /*7330*/  UIADD3.X UR15, URZ, UR31, URZ, UP0, !UPT ;  /* 0x0000001f3f0f7290 */ /* 0x000fe200087fe43f */
[----:B------:R-:W-:Y:S01]  /*7340*/  R2UR UR19, R6 ;  /* 0x00000000061372ca */ /* 0x000fe200000e0000 */
[----:B------:R-:W-:Y:S01]  /*7350*/  UIADD3 UR26, UR34, 0x40, URZ ;  /* 0x00000040221a7890 */ /* 0x000fe2000fffe03f */
[----:B------:R-:W-:Y:S01]  /*7360*/  R2UR UR8, R4 ;  /* 0x00000000040872ca */ /* 0x000fe200000e0000 */
[----:B------:R-:W-:Y:S01]  /*7370*/  UIADD3.X UR43, URZ, UR31, URZ, UP1, !UPT ;  /* 0x0000001f3f2b7290 */ /* 0x000fe20008ffe43f */
[----:B------:R-:W-:Y:S01]  /*7380*/  ISETP.GT.AND P2, PT, R14, 0x1, PT ;  /* 0x000000010e00780c */ /* 0x000fe20003f44270 */
[----:B------:R-:W-:Y:S01]  /*7390*/  VIADD R3, R3, 0x1 ;  /* 0x0000000103037836 */ /* 0x000fe20000000000 */
[----:B------:R-:W-:Y:S01]  /*73a0*/  UMOV UR22, 0x0 ;  /* 0x0000000000167882 */ /* 0x000fe20000000000 */
[----:B------:R-:W-:Y:S01]  /*73b0*/  UMOV UR23, 0x10000000 ;  /* 0x1000000000177882 */ /* 0x000fe20000000000 */
[----:B------:R-:W-:Y:S01]  /*73c0*/  UMOV UR25, UR33 ;  /* 0x0000002100197c82 */ /* 0x000fe20008000000 */
[----:B------:R-:W-:Y:S01]  /*73d0*/  UIADD3 UR32, UR24, 0x180, URZ ;  /* 0x0000018018207890 */ /* 0x000fe2000fffe03f */
[----:B------:R-:W-:Y:S01]  /*73e0*/  ISETP.NE.AND P1, PT, R3, 0x4, PT ;  /* 0x000000040300780c */ /* 0x000fe20003f25270 */
[----:B------:R-:W-:Y:S01]  /*73f0*/  UIADD3 UR24, UR24, 0x2180, URZ ;  /* 0x0000218018187890 */ /* 0x000fe2000fffe03f */
[----:B------:R-:W-:Y:S01]  /*7400*/  VIADD R12, R12, 0x80 ;  /* 0x000000800c0c7836 */ /* 0x000fe20000000000 */
[----:B------:R-:W-:Y:S01]  /*7410*/  UMOV UR28, UR36 ;  /* 0x00000024001c7c82 */ /* 0x000fe20008000000 */
[----:B------:R-:W-:Y:S01]  /*7420*/  UMOV UR27, UR35 ;  /* 0x00000023001b7c82 */ /* 0x000fe20008000000 */
[----:B------:R-:W-:Y:S01]  /*7430*/  UIADD3 UR16, UR8, 0x10180, URZ ;  /* 0x0001018008107890 */ /* 0x000fe2000fffe03f */
[----:B------:R-:W-:Y:S01]  /*7440*/  SEL R5, RZ, 0x1, P1 ;  /* 0x00000001ff057807 */ /* 0x000fe20000800000 */
[----:B------:R-:W-:Y:S01]  /*7450*/  UIADD3 UR8, UR8, 0x14180, URZ ;  /* 0x0001418008087890 */ /* 0x000fe2000fffe03f */
[----:B------:R0:W-:Y:S01]  /*7460*/  UTMALDG.3D [UR32], [UR14], desc[UR22] ;  /* 0x000016200e0075b4 */ /* 0x0001e20008011000 */
[----:B------:R-:W-:Y:S01]  /*7470*/  UMOV UR7, 0x30000 ;  /* 0x0003000000077882 */ /* 0x000fe20000000000 */
[----:B------:R-:W-:Y:S01]  /*7480*/  UMOV UR17, UR33 ;  /* 0x0000002100117c82 */ /* 0x000fe20008000000 */
[----:B------:R-:W-:Y:S01]  /*7490*/  UMOV UR18, UR34 ;  /* 0x0000002200127c82 */ /* 0x000fe20008000000 */
[----:B------:R-:W-:Y:S01]  /*74a0*/  UMOV UR20, UR36 ;  /* 0x0000002400147c82 */ /* 0x000fe20008000000 */
[----:B------:R-:W-:Y:S01]  /*74b0*/  UMOV UR9, UR33 ;  /* 0x0000002100097c82 */ /* 0x000fe20008000000 */
[----:B------:R-:W-:Y:S01]  /*74c0*/  UMOV UR11, UR19 ;  /* 0x00000013000b7c82 */ /* 0x000fe20008000000 */
[----:B------:R-:W-:Y:S01]  /*74d0*/  UMOV UR12, UR36 ;  /* 0x00000024000c7c82 */ /* 0x000fe20008000000 */
[----:B------:R0:W-:Y:S01]  /*74e0*/  UTMALDG.3D [UR24], [UR14], desc[UR22] ;  /* 0x000016180e0075b4 */ /* 0x0001e20008011000 */
[----:B------:R-:W-:Y:S01]  /*74f0*/  UMOV UR10, UR26 ;  /* 0x0000001a000a7c82 */ /* 0x000fe20008000000 */
[----:B------:R-:W-:-:S02]  /*7500*/  LOP3.LUT R2, R2, R5, RZ, 0x3c, !PT ;  /* 0x0000000502027212 */ /* 0x000fc400078e3cff */
[----:B------:R-:W-:Y:S01]  /*7510*/  SEL R3, R3, RZ, P1 ;  /* 0x000000ff03037207 */ /* 0x000fe20000800000 */
[----:B------:R0:W-:Y:S01]  /*7520*/  UTMALDG.3D.MULTICAST [UR16], [UR42], UR7, desc[UR22] ;  /* 0x000016102a0073b4 */ /* 0x0001e20008011807 */
[----:B------:R0:W-:Y:S02]  /*7530*/  UTMALDG.3D.MULTICAST [UR8], [UR42], UR7, desc[UR22] ;  /* 0x000016082a0073b4 */ /* 0x0001e40008011807 */
[----:B0-----:R-:W-:Y:S05]  /*7540*/  @P2 BRA `(.L_x_173) ;  /* 0xfffffffc00082947 */ /* 0x001fea000383ffff */
.L_x_169:
[----:B------:R-:W-:Y:S05]  /*7550*/  BSYNC B1 ;  /* 0x0000000000017941 */ /* 0x000fea0003800000 */
.L_x_168:
[----:B------:R-:W-:Y:S01]  /*7560*/  LOP3.LUT P4, RZ, R10, 0xff, RZ, 0xc0, !PT ;  /* 0x000000ff0aff7812 */ /* 0x000fe2000788c0ff */
[----:B------:R-:W-:Y:S01]  /*7570*/  VIADD R8, R8, UR37 ;  /* 0x0000002508087c36 */ /* 0x000fe20008000000 */
[----:B------:R-:W-:Y:S01]  /*7580*/  ULDC.64 UR8, c[0x0][0x650] ;  /* 0x0001940000087ab9 */ /* 0x000fe20000000a00 */
[----:B------:R-:W-:Y:S01]  /*7590*/  BSSY B1, `(.L_x_174) ;  /* 0x000006f000017945 */ /* 0x000fe20003800000 */
[----:B------:R-:W-:Y:S01]  /*75a0*/  IMAD.MOV.U32 R18, RZ, RZ, -0x1 ;  /* 0xffffffffff127424 */ /* 0x000fe200078e00ff */
[----:B------:R-:W-:Y:S01]  /*75b0*/  PRMT R10, RZ, 0x7610, R10 ;  /* 0x00007610ff0a7816 */ /* 0x000fe2000000000a */
[----:B------:R-:W-:Y:S01]  /*75c0*/  IMAD.MOV.U32 R19, RZ, RZ, -0x1 ;  /* 0xffffffffff137424 */ /* 0x000fe200078e00ff */
[C---:B------:R-:W-:Y:S02]  /*75d0*/  ISETP.GT.U32.AND P1, PT, R8.reuse, 0x3, PT ;  /* 0x000000030800780c */ /* 0x040fe40003f24070 */
[----:B------:R-:W-:Y:S02]  /*75e0*/  SHF.R.U32.HI R2, RZ, 0x2, R8 ;  /* 0x00000002ff027819 */ /* 0x000fe40000011608 */
[----:B------:R-:W-:-:S02]  /*75f0*/  LOP3.LUT R8, R8, 0x3, RZ, 0xc0, !PT ;  /* 0x0000000308087812 */ /* 0x000fc400078ec0ff */
[----:B------:R-:W0:Y:S01]  /*7600*/  @P4 S2R R4, SR_CgaCtaId ;  /* 0x0000000000044919 */ /* 0x000e220000008800 */
[----:B------:R-:W-:Y:S02]  /*7610*/  @P4 MOV R3, 0x400 ;  /* 0x0000040000034802 */ /* 0x000fe40000000f00 */
[----:B------:R-:W-:-:S04]  /*7620*/  LOP3.LUT R2, R2, 0x1, RZ, 0xc0, !PT ;  /* 0x0000000102027812 */ /* 0x000fc800078ec0ff */
[----:B------:R-:W-:Y:S02]  /*7630*/  ISETP.NE.U32.AND P2, PT, R2, 0x1, PT ;  /* 0x000000010200780c */ /* 0x000fe40003f45070 */
[----:B0-----:R-:W-:Y:S01]  /*7640*/  @P4 LEA R3, R4, R3, 0x18 ;  /* 0x0000000304034211 */ /* 0x001fe200078ec0ff */
[----:B------:R-:W-:-:S03]  /*7650*/  IMAD.U32 R4, RZ, RZ, UR37 ;  /* 0x00000025ff047e24 */ /* 0x000fc6000f8e00ff */
[----:B------:R0:W-:Y:S01]  /*7660*/  @P4 SYNCS.ARRIVE.TRANS64.A1T0 RZ, [R3+URZ+0x78], RZ ;  /* 0x000078ff03ff49a7 */ /* 0x0001e2000810003f */
[----:B------:R-:W-:Y:S02]  /*7670*/  IADD3 R16, P4, R16, UR52, RZ ;  /* 0x0000003410107c10 */ /* 0x000fe4000ff9e0ff */
[----:B------:R-:W-:Y:S02]  /*7680*/  ISETP.LT.U32.AND P1, PT, R4, 0x4, P1 ;  /* 0x000000040400780c */ /* 0x000fe40000f21070 */
[----:B------:R-:W-:Y:S02]  /*7690*/  IADD3.X R17, R17, UR39, RZ, P4, !PT ;  /* 0x0000002711117c10 */ /* 0x000fe4000a7fe4ff */
[----:B------:R-:W-:Y:S02]  /*76a0*/  ISETP.GE.U32.AND P4, PT, R16, UR8, PT ;  /* 0x0000000810007c0c */ /* 0x000fe4000bf86070 */
[----:B0-----:R-:W-:Y:S02]  /*76b0*/  SEL R3, RZ, 0x1, !P1 ;  /* 0x00000001ff037807 */ /* 0x001fe40004800000 */
[----:B------:R-:W-:-:S02]  /*76c0*/  ISETP.GE.U32.AND.EX P1, PT, R17, UR9, PT, P4 ;  /* 0x0000000911007c0c */ /* 0x000fc4000bf26140 */
[----:B------:R-:W-:-:S04]  /*76d0*/  ISETP.GT.U32.AND P2, PT, R4, 0x3, !P2 ;  /* 0x000000030400780c */ /* 0x000fc80005744070 */
[----:B------:R-:W-:-:S04]  /*76e0*/  SEL R2, RZ, 0x1, !P2 ;  /* 0x00000001ff027807 */ /* 0x000fc80005000000 */
[--C-:B------:R-:W-:Y:S01]  /*76f0*/  LOP3.LUT R0, R2, R0, R3.reuse, 0x96, !PT ;  /* 0x0000000002007212 */ /* 0x100fe200078e9603 */
[----:B------:R-:W-:Y:S01]  /*7700*/  IMAD.MOV.U32 R2, RZ, RZ, -0x1 ;  /* 0xffffffffff027424 */ /* 0x000fe200078e00ff */
[----:B------:R-:W-:Y:S01]  /*7710*/  PRMT R3, RZ, 0x7610, R3 ;  /* 0x00007610ff037816 */ /* 0x000fe20000000003 */
[----:B------:R-:W-:Y:S06]  /*7720*/  @P1 BRA `(.L_x_175) ;  /* 0x0000000400541947 */ /* 0x000fec0003800000 */
[----:B------:R-:W0:Y:S01]  /*7730*/  S2UR UR7, SR_CTAID.X ;  /* 0x00000000000779c3 */ /* 0x000e220000002500 */
[----:B------:R-:W-:Y:S01]  /*7740*/  ULDC.64 UR8, c[0x0][0x628] ;  /* 0x00018a0000087ab9 */ /* 0x000fe20000000a00 */
[----:B------:R-:W-:Y:S01]  /*7750*/  ULDC UR10, c[0x0][0x150] ;  /* 0x00005400000a7ab9 */ /* 0x000fe20000000800 */
[----:B------:R-:W-:Y:S01]  /*7760*/  ISETP.NE.U32.AND P1, PT, RZ, UR8, PT ;  /* 0x00000008ff007c0c */ /* 0x000fe2000bf25070 */
[----:B------:R-:W-:Y:S01]  /*7770*/  ULDC UR11, c[0x0][0x630] ;  /* 0x00018c00000b7ab9 */ /* 0x000fe20000000800 */
[----:B------:R-:W-:Y:S01]  /*7780*/  ULDC UR14, c[0x0][0x154] ;  /* 0x00005500000e7ab9 */ /* 0x000fe20000000800 */
[----:B------:R-:W-:Y:S01]  /*7790*/  IMAD.MOV.U32 R2, RZ, RZ, R16 ;  /* 0x000000ffff027224 */ /* 0x000fe200078e0010 */
[----:B------:R-:W-:Y:S01]  /*77a0*/  ISETP.NE.AND.EX P1, PT, RZ, UR9, PT, P1 ;  /* 0x00000009ff007c0c */ /* 0x000fe2000bf25310 */
[----:B------:R-:W1:Y:S01]  /*77b0*/  S2UR UR12, SR_CTAID.Y ;  /* 0x00000000000c79c3 */ /* 0x000e620000002600 */
[----:B0-----:R-:W-:-:S05]  /*77c0*/  I2FP.F32.U32 R3, UR7 ;  /* 0x0000000700037c45 */ /* 0x001fca0008201000 */
[----:B------:R-:W-:Y:S01]  /*77d0*/  FMUL R12, R3, UR10 ;  /* 0x0000000a030c7c20 */ /* 0x000fe20008400000 */
[----:B------:R-:W-:-:S05]  /*77e0*/  IMAD.MOV.U32 R3, RZ, RZ, R17 ;  /* 0x000000ffff037224 */ /* 0x000fca00078e0011 */
[----:B------:R-:W-:Y:S05]  /*77f0*/  @!P1 BRA `(.L_x_176) ;  /* 0x0000000000289947 */ /* 0x000fea0003800000 */
[----:B------:R-:W-:Y:S02]  /*7800*/  ULDC UR10, c[0x0][0x634] ;  /* 0x00018d00000a7ab9 */ /* 0x000fe40000000800 */
[----:B------:R-:W-:-:S05]  /*7810*/  IADD3 R7, P1, R16, UR10, RZ ;  /* 0x0000000a10077c10 */ /* 0x000fca000ff3e0ff */
[----:B------:R-:W-:-:S04]  /*7820*/  IMAD.X R13, RZ, RZ, R17, P1 ;  /* 0x000000ffff0d7224 */ /* 0x000fc800008e0611 */
[----:B------:R-:W-:-:S04]  /*7830*/  IMAD.WIDE.U32 R4, R13, UR8, RZ ;  /* 0x000000080d047c25 */ /* 0x000fc8000f8e00ff */
[----:B------:R-:W-:-:S04]  /*7840*/  IMAD.WIDE.U32 R4, P1, R7, UR9, R4 ;  /* 0x0000000907047c25 */ /* 0x000fc8000f820004 */
[----:B------:R-:W-:-:S04]  /*7850*/  IMAD.WIDE.U32 R6, R7, UR8, RZ ;  /* 0x0000000807067c25 */ /* 0x000fc8000f8e00ff */
[----:B------:R-:W-:Y:S01]  /*7860*/  IMAD.X R3, RZ, RZ, RZ, P1 ;  /* 0x000000ffff037224 */ /* 0x000fe200008e06ff */
[----:B------:R-:W-:Y:S01]  /*7870*/  IADD3 RZ, P1, R7, R4, RZ ;  /* 0x0000000407ff7210 */ /* 0x000fe20007f3e0ff */
[----:B------:R-:W-:-:S04]  /*7880*/  IMAD.MOV.U32 R2, RZ, RZ, R5 ;  /* 0x000000ffff027224 */ /* 0x000fc800078e0005 */
[----:B------:R-:W-:-:S08]  /*7890*/  IMAD.WIDE.U32.X R2, R13, UR9, R2, P1 ;  /* 0x000000090d027c25 */ /* 0x000fd000088e0402 */
.L_x_176:
[--C-:B------:R-:W-:Y:S01]  /*78a0*/  SHF.R.U64 R19, R2, UR11, R3.reuse ;  /* 0x0000000b02137c19 */ /* 0x100fe20008001203 */
[----:B------:R-:W0:Y:S01]  /*78b0*/  F2I.U32.TRUNC.NTZ R12, R12 ;  /* 0x0000000c000c7305 */ /* 0x000e22000020f000 */
[----:B------:R-:W-:Y:S01]  /*78c0*/  SHF.R.U32.HI R2, RZ, UR11, R3 ;  /* 0x0000000bff027c19 */ /* 0x000fe20008011603 */
[----:B------:R-:W-:Y:S01]  /*78d0*/  ULDC.64 UR8, c[0x0][0x620] ;  /* 0x0001880000087ab9 */ /* 0x000fe20000000a00 */
[----:B------:R-:W-:Y:S01]  /*78e0*/  IADD3 R5, P1, RZ, -R19, RZ ;  /* 0x80000013ff057210 */ /* 0x000fe20007f3e0ff */
[----:B------:R-:W-:Y:S01]  /*78f0*/  ULDC UR11, c[0x0][0x658] ;  /* 0x00019600000b7ab9 */ /* 0x000fe20000000800 */
[----:B-1----:R-:W-:Y:S01]  /*7900*/  I2FP.F32.U32 R4, UR12 ;  /* 0x0000000c00047c45 */ /* 0x002fe20008201000 */
[----:B------:R-:W-:Y:S02]  /*7910*/  ULDC UR16, c[0x0][0x648] ;  /* 0x0001920000107ab9 */ /* 0x000fe40000000800 */
[----:B------:R-:W-:Y:S02]  /*7920*/  IMAD.X R2, RZ, RZ, ~R2, P1 ;  /* 0x000000ffff027224 */ /* 0x000fe400008e0e02 */
[----:B------:R-:W-:Y:S01]  /*7930*/  FMUL R6, R4, UR14 ;  /* 0x0000000e04067c20 */ /* 0x000fe20008400000 */
[----:B------:R-:W-:Y:S01]  /*7940*/  ULDC.64 UR14, c[0x0][0x640] ;  /* 0x00019000000e7ab9 */ /* 0x000fe20000000a00 */
[----:B------:R-:W-:Y:S01]  /*7950*/  IMAD R4, R2, UR8, RZ ;  /* 0x0000000802047c24 */ /* 0x000fe2000f8e02ff */
[----:B------:R-:W-:Y:S01]  /*7960*/  ISETP.NE.U32.AND P1, PT, RZ, UR14, PT ;  /* 0x0000000eff007c0c */ /* 0x000fe2000bf25070 */
[C---:B------:R-:W-:Y:S01]  /*7970*/  IMAD.WIDE.U32 R2, R5.reuse, UR8, R16 ;  /* 0x0000000805027c25 */ /* 0x040fe2000f8e0010 */
[----:B0-----:R-:W-:Y:S01]  /*7980*/  R2UR UR8, R12 ;  /* 0x000000000c0872ca */ /* 0x001fe200000e0000 */
[----:B------:R-:W0:Y:S01]  /*7990*/  F2I.U32.TRUNC.NTZ R6, R6 ;  /* 0x0000000600067305 */ /* 0x000e22000020f000 */
[----:B------:R-:W1:Y:S01]  /*79a0*/  LDC R12, c[0x0][0x610] ;  /* 0x00018400ff0c7b82 */ /* 0x000e620000000800 */
[----:B------:R-:W-:Y:S01]  /*79b0*/  IMAD R5, R5, UR9, R4 ;  /* 0x0000000905057c24 */ /* 0x000fe2000f8e0204 */
[----:B------:R-:W-:Y:S01]  /*79c0*/  ULDC UR9, c[0x0][0x618] ;  /* 0x0001860000097ab9 */ /* 0x000fe20000000800 */
[----:B------:R-:W-:-:S02]  /*79d0*/  ISETP.NE.AND.EX P1, PT, RZ, UR15, PT, P1 ;  /* 0x0000000fff007c0c */ /* 0x000fc4000bf25310 */
[----:B------:R-:W-:-:S05]  /*79e0*/  IMAD.IADD R3, R3, 0x1, R5 ;  /* 0x0000000103037824 */ /* 0x000fca00078e0205 */
[--C-:B------:R-:W-:Y:S02]  /*79f0*/  SHF.R.U64 R14, R2, UR9, R3.reuse ;  /* 0x00000009020e7c19 */ /* 0x100fe40008001203 */
[----:B------:R-:W-:Y:S01]  /*7a00*/  SHF.R.U32.HI R3, RZ, UR9, R3 ;  /* 0x00000009ff037c19 */ /* 0x000fe20008011603 */
[----:B------:R-:W-:Y:S01]  /*7a10*/  ULDC UR9, c[0x0][0x608] ;  /* 0x0001820000097ab9 */ /* 0x000fe20000000800 */
[----:B0-----:R-:W-:Y:S02]  /*7a20*/  R2UR UR10, R6 ;  /* 0x00000000060a72ca */ /* 0x001fe400000e0000 */
[--C-:B------:R-:W-:Y:S02]  /*7a30*/  SHF.R.U64 R15, R14, UR9, R3.reuse ;  /* 0x000000090e0f7c19 */ /* 0x100fe40008001203 */
[----:B------:R-:W-:Y:S01]  /*7a40*/  SHF.R.U32.HI R2, RZ, UR9, R3 ;  /* 0x00000009ff027c19 */ /* 0x000fe20008011603 */
[----:B------:R-:W-:-:S03]  /*7a50*/  UIADD3 UR9, -UR8, URZ, URZ ;  /* 0x0000003f08097290 */ /* 0x000fc6000fffe13f */
[--C-:B------:R-:W-:Y:S01]  /*7a60*/  SHF.R.U64 R21, R15, UR11, R2.reuse ;  /* 0x0000000b0f157c19 */ /* 0x100fe20008001202 */
[----:B------:R-:W-:Y:S01]  /*7a70*/  ULDC UR8, c[0x0][0x144] ;  /* 0x0000510000087ab9 */ /* 0x000fe20000000800 */
[----:B------:R-:W-:-:S03]  /*7a80*/  SHF.R.U32.HI R3, RZ, UR11, R2 ;  /* 0x0000000bff037c19 */ /* 0x000fc60008011602 */
[----:B------:R-:W-:Y:S01]  /*7a90*/  IMAD.MOV.U32 R2, RZ, RZ, R21 ;  /* 0x000000ffff027224 */ /* 0x000fe200078e0015 */
[----:B------:R-:W-:Y:S06]  /*7aa0*/  @!P1 BRA `(.L_x_177) ;  /* 0x0000000000289947 */ /* 0x000fec0003800000 */
        /* <DEDUP_REMOVED lines=10> */
.L_x_177:
[----:B------:R-:W-:Y:S01]  /*7b50*/  UISETP.NE.AND UP0, UPT, UR38, URZ, UPT ;  /* 0x0000003f2600728c */ /* 0x000fe2000bf05270 */
[----:B------:R-:W-:Y:S01]  /*7b60*/  SHF.R.U64 R3, R2, UR16, R3 ;  /* 0x0000001002037c19 */ /* 0x000fe20008001203 */
[----:B------:R-:W-:Y:S01]  /*7b70*/  UIADD3 UR10, -UR10, URZ, URZ ;  /* 0x0000003f0a0a7290 */ /* 0x000fe2000fffe13f */
[----:B------:R-:W-:Y:S01]  /*7b80*/  LOP3.LUT R2, R15, UR6, RZ, 0xc0, !PT ;  /* 0x000000060f027c12 */ /* 0x000fe2000f8ec0ff */
[----:B------:R-:W-:Y:S01]  /*7b90*/  UIMAD UR7, UR8, UR9, UR7 ;  /* 0x00000009080772a4 */ /* 0x000fe2000f8e0207 */
[----:B------:R-:W-:Y:S01]  /*7ba0*/  LOP3.LUT R5, R14, UR4, RZ, 0xc0, !PT ;  /* 0x000000040e057c12 */ /* 0x000fe2000f8ec0ff */
[----:B------:R-:W-:Y:S01]  /*7bb0*/  IMAD.MOV R4, RZ, RZ, -R3 ;  /* 0x000000ffff047224 */ /* 0x000fe200078e0a03 */
[----:B------:R-:W-:Y:S01]  /*7bc0*/  ULDC UR8, c[0x0][0x148] ;  /* 0x0000520000087ab9 */ /* 0x000fe20000000800 */
[----:B------:R-:W-:Y:S01]  /*7bd0*/  IMAD R3, R3, UR5, R2 ;  /* 0x0000000503037c24 */ /* 0x000fe2000f8e0202 */
[----:B------:R-:W-:Y:S02]  /*7be0*/  PLOP3.LUT P1, PT, PT, PT, UP0, 0x80, 0x0 ;  /* 0x000000000000781c */ /* 0x000fe40003f2f008 */
[----:B------:R-:W-:-:S03]  /*7bf0*/  @UP0 UIMAD UR7, UR8, UR10, UR12 ;  /* 0x0000000a080702a4 */ /* 0x000fc6000f8e020c */
[----:B------:R-:W-:Y:S02]  /*7c00*/  ULDC UR8, c[0x0][0x638] ;  /* 0x00018e0000087ab9 */ /* 0x000fe40000000800 */
[----:B------:R-:W-:Y:S02]  /*7c10*/  IMAD R2, R4, UR8, R21 ;  /* 0x0000000804027c24 */ /* 0x000fe4000f8e0215 */
[----:B-1----:R-:W-:Y:S01]  /*7c20*/  IMAD R12, R3, R12, UR7 ;  /* 0x00000007030c7e24 */ /* 0x002fe2000f8e020c */
[----:B------:R-:W-:Y:S01]  /*7c30*/  ULDC UR7, c[0x0][0x600] ;  /* 0x0001800000077ab9 */ /* 0x000fe20000000800 */
[----:B------:R-:W-:Y:S02]  /*7c40*/  IMAD.MOV.U32 R3, RZ, RZ, 0x1 ;  /* 0x00000001ff037424 */ /* 0x000fe400078e00ff */
[----:B------:R-:W-:-:S05]  /*7c50*/  IMAD R5, R2, UR7, R5 ;  /* 0x0000000702057c24 */ /* 0x000fca000f8e0205 */
[----:B------:R-:W-:Y:S02]  /*7c60*/  SEL R2, R5, R12, !P1 ;  /* 0x0000000c05027207 */ /* 0x000fe40004800000 */
[----:B------:R-:W-:-:S07]  /*7c70*/  SEL R18, R12, R5, !P1 ;  /* 0x000000050c127207 */ /* 0x000fce0004800000 */
.L_x_175:
[----:B------:R-:W-:Y:S05]  /*7c80*/  BSYNC B1 ;  /* 0x0000000000017941 */ /* 0x000fea0003800000 */
.L_x_174:
[----:B------:R-:W-:-:S13]  /*7c90*/  LOP3.LUT P1, RZ, R3, 0xff, RZ, 0xc0, !PT ;  /* 0x000000ff03ff7812 */ /* 0x000fda000782c0ff */
[----:B------:R-:W-:Y:S05]  /*7ca0*/  @P1 BRA `(.L_x_178) ;  /* 0xfffffff000fc1947 */ /* 0x000fea000383ffff */
[----:B------:R-:W-:Y:S05]  /*7cb0*/  BSYNC B0 ;  /* 0x0000000000007941 */ /* 0x000fea0003800000 */
.L_x_166:
[----:B------:R-:W-:-:S03]  /*7cc0*/  UMOV UR7, 0xffffffff ;  /* 0xffffffff00077882 */ /* 0x000fc60000000000 */
[----:B------:R-:W-:Y:S05]  /*7cd0*/  BRA.DIV UR7, `(.L_x_179) ;  /* 0x0000000607447947 */ /* 0x000fea000b800000 */
[----:B------:R-:W-:-:S13]  /*7ce0*/  ELECT P6, URZ, PT ;  /* 0x00000000003f782f */ /* 0x000fda00038c0000 */
.L_x_195:
[----:B------:R-:W-:Y:S04]  /*7cf0*/  BSSY B0, `(.L_x_180) ;  /* 0x000002c000007945 */ /* 0x000fe80003800000 */
[----:B------:R-:W-:Y:S05]  /*7d00*/  @!P6 BRA `(.L_x_181) ;  /* 0x0000000000a8e947 */ /* 0x000fea0003800000 */
[----:B------:R-:W-:-:S04]  /*7d10*/  ULOP3.LUT UR7, UR40, 0x2, URZ, 0xfc, !UPT ;  /* 0x0000000228077892 */ /* 0x000fc8000f8efc3f */
[----:B------:R-:W-:-:S06]  /*7d20*/  UISETP.NE.AND UP0, UPT, UR7, 0x3, UPT ;  /* 0x000000030700788c */ /* 0x000fcc000bf05270 */
[----:B------:R-:W-:-:S13]  /*7d30*/  PLOP3.LUT P0, PT, PT, PT, UP0, 0x80, 0x0 ;  /* 0x000000000000781c */ /* 0x000fda0003f0f008 */
[----:B------:R-:W-:Y:S05]  /*7d40*/  @!P0 BRA `(.L_x_182) ;  /* 0x0000000000048947 */ /* 0x000fea0003800000 */
[----:B------:R-:W-:Y:S01]  /*7d50*/  BPT.TRAP 0x1 ;  /* 0x000000040000795c */ /* 0x000fe20000300000 */
.L_x_182:
[----:B------:R-:W0:Y:S01]  /*7d60*/  S2R R3, SR_CgaCtaId ;  /* 0x0000000000037919 */ /* 0x000e220000008800 */
[----:B------:R-:W-:-:S04]  /*7d70*/  MOV R2, 0x400 ;  /* 0x0000040000027802 */ /* 0x000fc80000000f00 */
[----:B0-----:R-:W-:Y:S02]  /*7d80*/  LEA R3, R3, R2, 0x18 ;  /* 0x0000000203037211 */ /* 0x001fe400078ec0ff */
[----:B------:R-:W-:-:S03]  /*7d90*/  SHF.L.U32 R2, R0, 0x1f, RZ ;  /* 0x0000001f00027819 */ /* 0x000fc600000006ff */
[----:B------:R-:W-:-:S04]  /*7da0*/  VIADD R3, R3, 0x20 ;  /* 0x0000002003037836 */ /* 0x000fc80000000000 */
[C---:B------:R-:W-:Y:S02]  /*7db0*/  IMAD R7, R8.reuse, 0x8, R3 ;  /* 0x0000000808077824 */ /* 0x040fe400078e0203 */
[----:B------:R-:W-:Y:S02]  /*7dc0*/  VIADD R8, R8, 0x1 ;  /* 0x0000000108087836 */ /* 0x000fe40000000000 */
[----:B------:R-:W0:Y:S03]  /*7dd0*/  SYNCS.PHASECHK.TRANS64.TRYWAIT P0, [R7+URZ], R2 ;  /* 0x00000002070075a7 */ /* 0x000e26000800017f */
[----:B------:R-:W-:-:S04]  /*7de0*/  ISETP.NE.AND P1, PT, R8, 0x4, PT ;  /* 0x000000040800780c */ /* 0x000fc80003f25270 */
[----:B------:R-:W-:Y:S02]  /*7df0*/  SEL R5, RZ, 0x1, P1 ;  /* 0x00000001ff057807 */ /* 0x000fe40000800000 */
[----:B------:R-:W-:Y:S02]  /*7e00*/  SEL R8, R8, RZ, P1 ;  /* 0x000000ff08087207 */ /* 0x000fe40000800000 */
[----:B------:R-:W-:-:S03]  /*7e10*/  LOP3.LUT R5, R0, R5, RZ, 0x3c, !PT ;  /* 0x0000000500057212 */ /* 0x000fc600078e3cff */
[----:B------:R-:W-:Y:S01]  /*7e20*/  IMAD R9, R8, 0x8, R3 ;  /* 0x0000000808097824 */ /* 0x000fe200078e0203 */
[----:B------:R-:W-:Y:S01]  /*7e30*/  SHF.L.U32 R4, R5, 0x1f, RZ ;  /* 0x0000001f05047819 */ /* 0x000fe200000006ff */
[----:B0-----:R-:W-:Y:S06]  /*7e40*/  @!P0 BRA `(.L_x_183) ;  /* 0x0000000400088947 */ /* 0x001fec0003800000 */
.L_x_196:
[----:B------:R-:W1:Y:S01]  /*7e50*/  SYNCS.PHASECHK.TRANS64.TRYWAIT P0, [R9+URZ], R4 ;  /* 0x00000004090075a7 */ /* 0x000e62000800017f */
[----:B------:R-:W-:-:S05]  /*7e60*/  VIADD R0, R8, 0x1 ;  /* 0x0000000108007836 */ /* 0x000fca0000000000 */
[----:B------:R-:W-:-:S04]  /*7e70*/  ISETP.NE.AND P1, PT, R0, 0x4, PT ;  /* 0x000000040000780c */ /* 0x000fc80003f25270 */
[----:B0-----:R-:W-:Y:S02]  /*7e80*/  SEL R2, RZ, 0x1, P1 ;  /* 0x00000001ff027807 */ /* 0x001fe40000800000 */
[----:B------:R-:W-:Y:S02]  /*7e90*/  SEL R0, R0, RZ, P1 ;  /* 0x000000ff00007207 */ /* 0x000fe40000800000 */
[----:B------:R-:W-:-:S03]  /*7ea0*/  LOP3.LUT R7, R5, R2, RZ, 0x3c, !PT ;  /* 0x0000000205077212 */ /* 0x000fc600078e3cff */
[----:B------:R-:W-:Y:S01]  /*7eb0*/  IMAD R6, R0, 0x8, R3 ;  /* 0x0000000800067824 */ /* 0x000fe200078e0203 */
[----:B------:R-:W-:Y:S01]  /*7ec0*/  SHF.L.U32 R5, R7, 0x1f, RZ ;  /* 0x0000001f07057819 */ /* 0x000fe200000006ff */
[----:B-1----:R-:W-:Y:S06]  /*7ed0*/  @!P0 BRA `(.L_x_184) ;  /* 0x0000000000f88947 */ /* 0x002fec0003800000 */
.L_x_197:
[----:B------:R-:W1:Y:S01]  /*7ee0*/  SYNCS.PHASECHK.TRANS64.TRYWAIT P0, [R6+URZ], R5 ;  /* 0x00000005060075a7 */ /* 0x000e62000800017f */
[----:B------:R-:W-:-:S05]  /*7ef0*/  VIADD R0, R0, 0x1 ;  /* 0x0000000100007836 */ /* 0x000fca0000000000 */
[----:B------:R-:W-:-:S04]  /*7f00*/  ISETP.NE.AND P1, PT, R0, 0x4, PT ;  /* 0x000000040000780c */ /* 0x000fc80003f25270 */
[----:B------:R-:W-:Y:S02]  /*7f10*/  SEL R2, RZ, 0x1, P1 ;  /* 0x00000001ff027807 */ /* 0x000fe40000800000 */
[----:B------:R-:W-:Y:S02]  /*7f20*/  SEL R0, R0, RZ, P1 ;  /* 0x000000ff00007207 */ /* 0x000fe40000800000 */
[----:B------:R-:W-:Y:S01]  /*7f30*/  LOP3.LUT R2, R7, R2, RZ, 0x3c, !PT ;  /* 0x0000000207027212 */ /* 0x000fe200078e3cff */
[----:B-1----:R-:W-:Y:S06]  /*7f40*/  @!P0 BRA `(.L_x_185) ;  /* 0x0000000000f08947 */ /* 0x002fec0003800000 */
.L_x_198:
[----:B------:R-:W-:Y:S01]  /*7f50*/  IMAD R3, R0, 0x8, R3 ;  /* 0x0000000800037824 */ /* 0x000fe200078e0203 */
[----:B------:R-:W-:-:S07]  /*7f60*/  SHF.L.U32 R0, R2, 0x1f, RZ ;  /* 0x0000001f02007819 */ /* 0x000fce00000006ff */
.L_x_186:
[----:B--2---:R2:W3:Y:S02]  /*7f70*/  SYNCS.PHASECHK.TRANS64.TRYWAIT P0, [R3+URZ], R0 ;  /* 0x00000000030075a7 */ /* 0x0044e4000800017f */
[----:B---3--:R-:W-:Y:S05]  /*7f80*/  @!P0 NANOSLEEP.SYNCS 0x989680 ;  /* 0x009896800000895d */ /* 0x008fea0003900000 */
[----:B------:R-:W3:Y:S02]  /*7f90*/  @!P0 SYNCS.PHASECHK.TRANS64 P0, [R3+URZ], R0 ;  /* 0x00000000030085a7 */ /* 0x000ee4000800007f */
[----:B---3--:R-:W-:Y:S05]  /*7fa0*/  @!P0 BRA `(.L_x_186) ;  /* 0xfffffffc00f08947 */ /* 0x008fea000383ffff */
.L_x_181:
[----:B------:R-:W-:Y:S05]  /*7fb0*/  BSYNC B0 ;  /* 0x0000000000007941 */ /* 0x000fea0003800000 */
.L_x_180:
[----:B------:R-:W-:Y:S05]  /*7fc0*/  EXIT ;  /* 0x000000000000794d */ /* 0x000fea0003800000 */
.L_x_18:
[----:B0-----:R0:W1:Y:S02]  /*7fd0*/  SYNCS.PHASECHK.TRANS64.TRYWAIT P0, [R97+URZ+-0x8], R0 ;  /* 0xfffff800610075a7 */ /* 0x001064000800017f */
[----:B-1----:R-:W-:Y:S05]  /*7fe0*/  @!P0 NANOSLEEP.SYNCS 0x989680 ;  /* 0x009896800000895d */ /* 0x002fea0003900000 */
[----:B------:R-:W1:Y:S02]  /*7ff0*/  @!P0 SYNCS.PHASECHK.TRANS64 P0, [R97+URZ+-0x8], R0 ;  /* 0xfffff800610085a7 */ /* 0x000e64000800007f */
[----:B-1----:R-:W-:Y:S05]  /*8000*/  @!P0 BRA `(.L_x_18) ;  /* 0xfffffffc00f08947 */ /* 0x002fea000383ffff */
[----:B------:R-:W-:Y:S05]  /*8010*/  BRA `(.L_x_187) ;  /* 0xffffff98001c7947 */ /* 0x000fea000383ffff */
.L_x_23:
[----:B-1----:R1:W2:Y:S02]  /*8020*/  SYNCS.PHASECHK.TRANS64.TRYWAIT P1, [R3+URZ], R0 ;  /* 0x00000000030075a7 */ /* 0x0022a4000802017f */
[----:B--2---:R-:W-:Y:S05]  /*8030*/  @!P1 NANOSLEEP.SYNCS 0x989680 ;  /* 0x009896800000995d */ /* 0x004fea0003900000 */
[----:B------:R-:W2:Y:S02]  /*8040*/  @!P1 SYNCS.PHASECHK.TRANS64 P1, [R3+URZ], R0 ;  /* 0x00000000030095a7 */ /* 0x000ea4000802007f */
[----:B--2---:R-:W-:Y:S05]  /*8050*/  @!P1 BRA `(.L_x_23) ;  /* 0xfffffffc00f09947 */ /* 0x004fea000383ffff */
[----:B------:R-:W-:Y:S05]  /*8060*/  BRA `(.L_x_22) ;  /* 0xffffff9800947947 */ /* 0x000fea000383ffff */
.L_x_28:
[----:B-1----:R-:W-:-:S04]  /*8070*/  IMAD.U32 R5, RZ, RZ, UR4 ;  /* 0x00000004ff057e24 */ /* 0x002fc8000f8e00ff */
[----:B------:R1:W2:Y:S03]  /*8080*/  SYNCS.PHASECHK.TRANS64.TRYWAIT P1, [R5+URZ], R4 ;  /* 0x00000004050075a7 */ /* 0x0002a6000802017f */
[----:B--2---:R-:W-:Y:S05]  /*8090*/  @!P1 NANOSLEEP.SYNCS 0x989680 ;  /* 0x009896800000995d */ /* 0x004fea0003900000 */
[----:B------:R-:W2:Y:S02]  /*80a0*/  @!P1 SYNCS.PHASECHK.TRANS64 P1, [R5+URZ], R4 ;  /* 0x00000004050095a7 */ /* 0x000ea4000802007f */
[----:B--2---:R-:W-:Y:S05]  /*80b0*/  @!P1 BRA `(.L_x_28) ;  /* 0xfffffffc00ec9947 */ /* 0x004fea000383ffff */
[----:B------:R-:W-:Y:S05]  /*80c0*/  BRA `(.L_x_27) ;  /* 0xffffff9c00d47947 */ /* 0x000fea000383ffff */
.L_x_34:
[----:B0-----:R0:W1:Y:S02]  /*80d0*/  SYNCS.PHASECHK.TRANS64.TRYWAIT P0, [R97+URZ+0x8], R0 ;  /* 0x00000800610075a7 */ /* 0x001064000800017f */
[----:B-1----:R-:W-:Y:S05]  /*80e0*/  @!P0 NANOSLEEP.SYNCS 0x989680 ;  /* 0x009896800000895d */ /* 0x002fea0003900000 */
[----:B------:R-:W1:Y:S02]  /*80f0*/  @!P0 SYNCS.PHASECHK.TRANS64 P0, [R97+URZ+0x8], R0 ;  /* 0x00000800610085a7 */ /* 0x000e64000800007f */
[----:B-1----:R-:W-:Y:S05]  /*8100*/  @!P0 BRA `(.L_x_34) ;  /* 0xfffffffc00f08947 */ /* 0x002fea000383ffff */
[----:B------:R-:W-:Y:S05]  /*8110*/  BRA `(.L_x_188) ;  /* 0xffffffa400607947 */ /* 0x000fea000383ffff */
.L_x_167:
[----:B------:R-:W-:Y:S01]  /*8120*/  BSSY B1, `(.L_x_189) ;  /* 0x0000006000017945 */ /* 0x000fe20003800000 */
[----:B------:R-:W-:-:S07]  /*8130*/  IMAD.MOV.U32 R15, RZ, RZ, -0x1 ;  /* 0xffffffffff0f7424 */ /* 0x000fce00078e00ff */
[----:B-----5:R-:W-:Y:S05]  /*8140*/  WARPSYNC.COLLECTIVE R15, `(.L_x_190) ;  /* 0x000000000f0c7348 */ /* 0x020fea0003c00000 */
[----:B------:R-:W-:Y:S02]  /*8150*/  ELECT P6, UR62, PT ;  /* 0x00000000003e782f */ /* 0x000fe400038c0000 */
[----:B------:R-:W-:Y:S01]  /*8160*/  MOV R14, UR62 ;  /* 0x0000003e000e7c02 */ /* 0x000fe20008000f00 */
[----:B-----5:R-:W-:Y:S10]  /*8170*/  ENDCOLLECTIVE ;  /* 0x000000000000791b */ /* 0x020ff40003800000 */
.L_x_190:
[----:B------:R-:W-:Y:S05]  /*8180*/  BSYNC B1 ;  /* 0x0000000000017941 */ /* 0x000fea0003800000 */
.L_x_189:
[----:B------:R-:W-:Y:S05]  /*8190*/  BRA `(.L_x_191) ;  /* 0xffffffec00cc7947 */ /* 0x000fea000383ffff */
.L_x_170:
[----:B-1----:R1:W2:Y:S02]  /*81a0*/  SYNCS.PHASECHK.TRANS64.TRYWAIT P1, [R7+URZ+0x20], R4 ;  /* 0x00002004070075a7 */ /* 0x0022a4000802017f */
[----:B--2---:R-:W-:Y:S05]  /*81b0*/  @!P1 NANOSLEEP.SYNCS 0x989680 ;  /* 0x009896800000995d */ /* 0x004fea0003900000 */
[----:B------:R-:W2:Y:S02]  /*81c0*/  @!P1 SYNCS.PHASECHK.TRANS64 P1, [R7+URZ+0x20], R4 ;  /* 0x00002004070095a7 */ /* 0x000ea4000802007f */
[----:B--2---:R-:W-:Y:S05]  /*81d0*/  @!P1 BRA `(.L_x_170) ;  /* 0xfffffffc00f09947 */ /* 0x004fea000383ffff */
[----:B------:R-:W-:Y:S05]  /*81e0*/  BRA `(.L_x_192) ;  /* 0xfffffff000007947 */ /* 0x000fea000383ffff */
.L_x_179:
[----:B------:R-:W-:Y:S01]  /*81f0*/  BSSY B0, `(.L_x_193) ;  /* 0x0000006000007945 */ /* 0x000fe20003800000 */
[----:B------:R-:W-:-:S07]  /*8200*/  IMAD.MOV.U32 R15, RZ, RZ, -0x1 ;  /* 0xffffffffff0f7424 */ /* 0x000fce00078e00ff */
[----:B-----5:R-:W-:Y:S05]  /*8210*/  WARPSYNC.COLLECTIVE R15, `(.L_x_194) ;  /* 0x000000000f0c7348 */ /* 0x020fea0003c00000 */
[----:B------:R-:W-:Y:S02]  /*8220*/  ELECT P6, UR62, PT ;  /* 0x00000000003e782f */ /* 0x000fe400038c0000 */
[----:B------:R-:W-:Y:S01]  /*8230*/  MOV R14, UR62 ;  /* 0x0000003e000e7c02 */ /* 0x000fe20008000f00 */
[----:B-----5:R-:W-:Y:S10]  /*8240*/  ENDCOLLECTIVE ;  /* 0x000000000000791b */ /* 0x020ff40003800000 */
.L_x_194:
[----:B------:R-:W-:Y:S05]  /*8250*/  BSYNC B0 ;  /* 0x0000000000007941 */ /* 0x000fea0003800000 */
.L_x_193:
[----:B------:R-:W-:Y:S05]  /*8260*/  BRA `(.L_x_195) ;  /* 0xfffffff800a07947 */ /* 0x000fea000383ffff */
.L_x_183:
[----:B0-----:R0:W1:Y:S02]  /*8270*/  SYNCS.PHASECHK.TRANS64.TRYWAIT P0, [R7+URZ], R2 ;  /* 0x00000002070075a7 */ /* 0x001064000800017f */
[----:B-1----:R-:W-:Y:S05]  /*8280*/  @!P0 NANOSLEEP.SYNCS 0x989680 ;  /* 0x009896800000895d */ /* 0x002fea0003900000 */
[----:B------:R-:W1:Y:S02]  /*8290*/  @!P0 SYNCS.PHASECHK.TRANS64 P0, [R7+URZ], R2 ;  /* 0x00000002070085a7 */ /* 0x000e64000800007f */
[----:B-1----:R-:W-:Y:S05]  /*82a0*/  @!P0 BRA `(.L_x_183) ;  /* 0xfffffffc00f08947 */ /* 0x002fea000383ffff */
[----:B------:R-:W-:Y:S05]  /*82b0*/  BRA `(.L_x_196) ;  /* 0xfffffff800e47947 */ /* 0x000fea000383ffff */
.L_x_184:
[----:B0-----:R0:W1:Y:S02]  /*82c0*/  SYNCS.PHASECHK.TRANS64.TRYWAIT P0, [R9+URZ], R4 ;  /* 0x00000004090075a7 */ /* 0x001064000800017f */
[----:B-1----:R-:W-:Y:S05]  /*82d0*/  @!P0 NANOSLEEP.SYNCS 0x989680 ;  /* 0x009896800000895d */ /* 0x002fea0003900000 */
[----:B------:R-:W1:Y:S02]  /*82e0*/  @!P0 SYNCS.PHASECHK.TRANS64 P0, [R9+URZ], R4 ;  /* 0x00000004090085a7 */ /* 0x000e64000800007f */
[----:B-1----:R-:W-:Y:S05]  /*82f0*/  @!P0 BRA `(.L_x_184) ;  /* 0xfffffffc00f08947 */ /* 0x002fea000383ffff */
[----:B------:R-:W-:Y:S05]  /*8300*/  BRA `(.L_x_197) ;  /* 0xfffffff800f47947 */ /* 0x000fea000383ffff */
.L_x_185:
[----:B-1----:R1:W2:Y:S02]  /*8310*/  SYNCS.PHASECHK.TRANS64.TRYWAIT P0, [R6+URZ], R5 ;  /* 0x00000005060075a7 */ /* 0x0022a4000800017f */
[----:B--2---:R-:W-:Y:S05]  /*8320*/  @!P0 NANOSLEEP.SYNCS 0x989680 ;  /* 0x009896800000895d */ /* 0x004fea0003900000 */
[----:B------:R-:W2:Y:S02]  /*8330*/  @!P0 SYNCS.PHASECHK.TRANS64 P0, [R6+URZ], R5 ;  /* 0x00000005060085a7 */ /* 0x000ea4000800007f */
[----:B--2---:R-:W-:Y:S05]  /*8340*/  @!P0 BRA `(.L_x_185) ;  /* 0xfffffffc00f08947 */ /* 0x004fea000383ffff */
[----:B------:R-:W-:Y:S05]  /*8350*/  BRA `(.L_x_198) ;  /* 0xfffffff800fc7947 */ /* 0x000fea000383ffff */
.L_x_199:
[----:B------:R-:W-:-:S00]  /*8360*/  BRA `(.L_x_199) ;  /* 0xfffffffc00fc7947 */ /* 0x000fc0000383ffff */
[----:B------:R-:W-:-:S00]  /*8370*/  NOP ;  /* 0x0000000000007918 */ /* 0x000fc00000000000 */
        /* <DEDUP_REMOVED lines=8> */
.L_x_200:


//--------------------- .nv.global.init           --------------------------
	.section	.nv.global.init,"aw",@progbits
.nv.global.init:
	.type		$str$22,@object
	.size		$str$22,($str$23 - $str$22)
$str$22:
        /*0000*/ 	.byte	0x6b, 0x5f, 0x74, 0x69, 0x6c, 0x65, 0x5f, 0x63, 0x6f, 0x75, 0x6e, 0x74, 0x20, 0x3e, 0x3d, 0x20
        /*0010*/ 	.byte	0x31, 0x00
	.type		$str$23,@object
	.size		$str$23,(__unnamed_1 - $str$23)
$str$23:
        /*0012*/ 	.byte	0x2f, 0x74, 0x6d, 0x70, 0x2f, 0x63, 0x75, 0x74, 0x6c, 0x61, 0x73, 0x73, 0x5f, 0x73, 0x77, 0x65
        /*0022*/ 	.byte	0x65, 0x70, 0x5f, 0x73, 0x72, 0x63, 0x2f, 0x69, 0x6e, 0x63, 0x6c, 0x75, 0x64, 0x65, 0x2f, 0x63
        /*0032*/ 	.byte	0x75, 0x74, 0x6c, 0x61, 0x73, 0x73, 0x2f, 0x67, 0x65, 0x6d, 0x6d, 0x2f, 0x63, 0x6f, 0x6c, 0x6c
        /*0042*/ 	.byte	0x65, 0x63, 0x74, 0x69, 0x76, 0x65, 0x2f, 0x73, 0x6d, 0x39, 0x30, 0x5f, 0x6d, 0x6d, 0x61, 0x5f
        /*0052*/ 	.byte	0x74, 0x6d, 0x61, 0x5f, 0x67, 0x6d, 0x6d, 0x61, 0x5f, 0x73, 0x73, 0x5f, 0x77, 0x61, 0x72, 0x70
        /*0062*/ 	.byte	0x73, 0x70, 0x65, 0x63, 0x69, 0x61, 0x6c, 0x69, 0x7a, 0x65, 0x64, 0x2e, 0x68, 0x70, 0x70, 0x00
	.type		__unnamed_1,@object
	.size		__unnamed_1,(.L_0 - __unnamed_1)
__unnamed_1:
        /*0072*/ 	.byte	0x76, 0x6f, 0x69, 0x64, 0x20, 0x63, 0x75, 0x74, 0x6c, 0x61, 0x73, 0x73, 0x3a, 0x3a, 0x67, 0x65
        /* <DEDUP_REMOVED lines=180> */
        /*0bc2*/ 	.byte	0x5d, 0x00
.L_0:


//--------------------- .nv.shared._ZN7cutlass13device_kernelINS_4gemm6kernel13GemmUniversalIN4cute5tupleIJiiiiEEENS1_10collective13CollectiveMmaINS1_34MainloopSm90TmaGmmaWarpSpecializedILi4ENS5_IJNS4_1CILi2EEENSA_ILi1EEESC_EEENS1_32KernelTmaWarpSpecializedPingpongEEENS5_IJNSA_ILi64EEENSA_ILi128EEESH_EEENS_6half_tENS5_IJlSC_lEEESJ_SK_NS4_8TiledMMAINS4_8MMA_AtomIJNS4_4SM904GMMA26MMA_64x128x16_F32F16F16_SSILNSO_5MajorE0ELSQ_0ELNSO_7ScaleInE1ELSR_1EEEEEENS4_6LayoutINS5_IJSC_SC_SC_EEENS5_IJNSA_ILi0EEESW_SW_EEEEENS5_IJNS4_10UnderscoreESZ_SZ_EEEEENS4_13SM90_TMA_LOADENS4_14ComposedLayoutINS4_7SwizzleILi3ELi4ELi3EEENS4_18smem_ptr_flag_bitsILi16EEENSU_INS5_IJNSA_ILi8EEESG_EEENS5_IJSG_SC_EEEEEEEvNS4_8identityENS4_23SM90_TMA_LOAD_MULTICASTES1C_vS1D_EENS_8epilogue10collective6detail29Sm90TmaWarpSpecializedAdapterINS1H_15DefaultEpilogueISJ_SK_SK_NS1G_6thread17LinearCombinationISJ_Li1EffLNS1L_9ScaleType4KindE0ELNS_15FloatRoundStyleE2ESJ_EENS1_15EpilogueDefaultEEEEEvvEEEEvNT_6ParamsE --------------------------
	.section	.nv.shared._ZN7cutlass13device_kernelINS_4gemm6kernel13GemmUniversalIN4cute5tupleIJiiiiEEENS1_10collective13CollectiveMmaINS1_34MainloopSm90TmaGmmaWarpSpecializedILi4ENS5_IJNS4_1CILi2EEENSA_ILi1EEESC_EEENS1_32KernelTmaWarpSpecializedPingpongEEENS5_IJNSA_ILi64EEENSA_ILi128EEESH_EEENS_6half_tENS5_IJlSC_lEEESJ_SK_NS4_8TiledMMAINS4_8MMA_AtomIJNS4_4SM904GMMA26MMA_64x128x16_F32F16F16_SSILNSO_5MajorE0ELSQ_0ELNSO_7ScaleInE1ELSR_1EEEEEENS4_6LayoutINS5_IJSC_SC_SC_EEENS5_IJNSA_ILi0EEESW_SW_EEEEENS5_IJNS4_10UnderscoreESZ_SZ_EEEEENS4_13SM90_TMA_LOADENS4_14ComposedLayoutINS4_7SwizzleILi3ELi4ELi3EEENS4_18smem_ptr_flag_bitsILi16EEENSU_INS5_IJNSA_ILi8EEESG_EEENS5_IJSG_SC_EEEEEEEvNS4_8identityENS4_23SM90_TMA_LOAD_MULTICASTES1C_vS1D_EENS_8epilogue10collective6detail29Sm90TmaWarpSpecializedAdapterINS1H_15DefaultEpilogueISJ_SK_SK_NS1G_6thread17LinearCombinationISJ_Li1EffLNS1L_9ScaleType4KindE0ELNS_15FloatRoundStyleE2ESJ_EENS1_15EpilogueDefaultEEEEEvvEEEEvNT_6ParamsE,"aw",@nobits
	.sectionflags	@""
	.align	16
	.zero		1024


//--------------------- .nv.shared.reserved.0     --------------------------
	.section	.nv.shared.reserved.0,"aw",@nobits
	.weak		__nv_reservedSMEM_offset_0_alias
	.size		__nv_reservedSMEM_offset_0_alias, 0, 0
	.other		__nv_reservedSMEM_offset_0_alias,@"STO_CUDA_RESERVED_SHARED STV_DEFAULT"
__nv_reservedSMEM_offset_0_alias:
	.zero		0


//--------------------- .nv.global                --------------------------
	.section	.nv.global,"aw",@nobits
.nv.global:
	.type		_ZN40_INTERNAL_d8848d87_4_k_cu_616ddc4d_179404cute1_E,@object
	.size		_ZN40_INTERNAL_d8848d87_4_k_cu_616ddc4d_179404cute1_E,(_ZN40_INTERNAL_d8848d87_4_k_cu_616ddc4d_179404cuda3std3__45__cpo6cbeginE - _ZN40_INTERNAL_d8848d87_4_k_cu_616ddc4d_179404cute1_E)
_ZN40_INTERNAL_d8848d87_4_k_cu_616ddc4d_179404cute1_E:
	.zero		1
	.type		_ZN40_INTERNAL_d8848d87_4_k_cu_616ddc4d_179404cuda3std3__45__cpo6cbeginE,@object
	.size		_ZN40_INTERNAL_d8848d87_4_k_cu_616ddc4d_179404cuda3std3__45__cpo6cbeginE,(_ZN40_INTERNAL_d8848d87_4_k_cu_616ddc4d_179404cuda3std3__48in_placeE - _ZN40_INTERNAL_d8848d87_4_k_cu_616ddc4d_179404cuda3std3__45__cpo6cbeginE)
_ZN40_INTERNAL_d8848d87_4_k_cu_616ddc4d_179404cuda3std3__45__cpo6cbeginE:
	.zero		1
	.type		_ZN40_INTERNAL_d8848d87_4_k_cu_616ddc4d_179404cuda3std3__48in_placeE,@object
	.size		_ZN40_INTERNAL_d8848d87_4_k_cu_616ddc4d_179404cuda3std3__48in_placeE,(_ZN40_INTERNAL_d8848d87_4_k_cu_616ddc4d_179404cuda3std6ranges3__45__cpo9iter_moveE - _ZN40_INTERNAL_d8848d87_4_k_cu_616ddc4d_179404cuda3std3__48in_placeE)
_ZN40_INTERNAL_d8848d87_4_k_cu_616ddc4d_179404cuda3std3__48in_placeE:
	.zero		1
	.type		_ZN40_INTERNAL_d8848d87_4_k_cu_616ddc4d_179404cuda3std6ranges3__45__cpo9iter_moveE,@object
	.size		_ZN40_INTERNAL_d8848d87_4_k_cu_616ddc4d_179404cuda3std6ranges3__45__cpo9iter_moveE,(_ZN40_INTERNAL_d8848d87_4_k_cu_616ddc4d_179404cuda3std3__45__cpo5beginE - _ZN40_INTERNAL_d8848d87_4_k_cu_616ddc4d_179404cuda3std6ranges3__45__cpo9iter_moveE)
_ZN40_INTERNAL_d8848d87_4_k_cu_616ddc4d_179404cuda3std6ranges3__45__cpo9iter_moveE:
	.zero		1
	.type		_ZN40_INTERNAL_d8848d87_4_k_cu_616ddc4d_179404cuda3std3__45__cpo5beginE,@object
	.size		_ZN40_INTERNAL_d8848d87_4_k_cu_616ddc4d_179404cuda3std3__45__cpo5beginE,(_ZN40_INTERNAL_d8848d87_4_k_cu_616ddc4d_179404cuda3std3__442_GLOBAL__N__d8848d87_4_k_cu_616ddc4d_179406ignoreE - _ZN40_INTERNAL_d8848d87_4_k_cu_616ddc4d_179404cuda3std3__45__cpo5beginE)
_ZN40_INTERNAL_d8848d87_4_k_cu_616ddc4d_179404cuda3std3__45__cpo5beginE:
	.zero		1
	.type		_ZN40_INTERNAL_d8848d87_4_k_cu_616ddc4d_179404cuda3std3__442_GLOBAL__N__d8848d87_4_k_cu_616ddc4d_179406ignoreE,@object
	.size		_ZN40_INTERNAL_d8848d87_4_k_cu_616ddc4d_179404cuda3std3__442_GLOBAL__N__d8848d87_4_k_cu_616ddc4d_179406ignoreE,(_ZN40_INTERNAL_d8848d87_4_k_cu_616ddc4d_179404cute7productE - _ZN40_INTERNAL_d8848d87_4_k_cu_616ddc4d_179404cuda3std3__442_GLOBAL__N__d8848d87_4_k_cu_616ddc4d_179406ignoreE)
_ZN40_INTERNAL_d8848d87_4_k_cu_616ddc4d_179404cuda3std3__442_GLOBAL__N__d8848d87_4_k_cu_616ddc4d_179406ignoreE:
	.zero		1
	.type		_ZN40_INTERNAL_d8848d87_4_k_cu_616ddc4d_179404cute7productE,@object
	.size		_ZN40_INTERNAL_d8848d87_4_k_cu_616ddc4d_179404cute7productE,(_ZN40_INTERNAL_d8848d87_4_k_cu_616ddc4d_179404cuda3std3__45__cpo3endE - _ZN40_INTERNAL_d8848d87_4_k_cu_616ddc4d_179404cute7productE)
_ZN40_INTERNAL_d8848d87_4_k_cu_616ddc4d_179404cute7productE:
	.zero		1
	.type		_ZN40_INTERNAL_d8848d87_4_k_cu_616ddc4d_179404cuda3std3__45__cpo3endE,@object
	.size		_ZN40_INTERNAL_d8848d87_4_k_cu_616ddc4d_179404cuda3std3__45__cpo3endE,(_ZN40_INTERNAL_d8848d87_4_k_cu_616ddc4d_179404cuda3std3__419piecewise_constructE - _ZN40_INTERNAL_d8848d87_4_k_cu_616ddc4d_179404cuda3std3__45__cpo3endE)
_ZN40_INTERNAL_d8848d87_4_k_cu_616ddc4d_179404cuda3std3__45__cpo3endE:
	.zero		1
	.type		_ZN40_INTERNAL_d8848d87_4_k_cu_616ddc4d_179404cuda3std3__419piecewise_constructE,@object
	.size		_ZN40_INTERNAL_d8848d87_4_k_cu_616ddc4d_179404cuda3std3__419piecewise_constructE,(_ZN40_INTERNAL_d8848d87_4_k_cu_616ddc4d_179404cuda3std3__45__cpo4cendE - _ZN40_INTERNAL_d8848d87_4_k_cu_616ddc4d_179404cuda3std3__419piecewise_constructE)
_ZN40_INTERNAL_d8848d87_4_k_cu_616ddc4d_179404cuda3std3__419piecewise_constructE:
	.zero		1
	.type		_ZN40_INTERNAL_d8848d87_4_k_cu_616ddc4d_179404cuda3std3__45__cpo4cendE,@object
	.size		_ZN40_INTERNAL_d8848d87_4_k_cu_616ddc4d_179404cuda3std3__45__cpo4cendE,(_ZN40_INTERNAL_d8848d87_4_k_cu_616ddc4d_179404cuda3std6ranges3__45__cpo4swapE - _ZN40_INTERNAL_d8848d87_4_k_cu_616ddc4d_179404cuda3std3__45__cpo4cendE)
_ZN40_INTERNAL_d8848d87_4_k_cu_616ddc4d_179404cuda3std3__45__cpo4cendE:
	.zero		1
	.type		_ZN40_INTERNAL_d8848d87_4_k_cu_616ddc4d_179404cuda3std6ranges3__45__cpo4swapE,@object
	.size		_ZN40_INTERNAL_d8848d87_4_k_cu_616ddc4d_179404cuda3std6ranges3__45__cpo4swapE,(.L_8 - _ZN40_INTERNAL_d8848d87_4_k_cu_616ddc4d_179404cuda3std6ranges3__45__cpo4swapE)
_ZN40_INTERNAL_d8848d87_4_k_cu_616ddc4d_179404cuda3std6ranges3__45__cpo4swapE:
	.zero		1
.L_8:


//--------------------- .nv.constant0._ZN7cutlass13device_kernelINS_4gemm6kernel13GemmUniversalIN4cute5tupleIJiiiiEEENS1_10collective13CollectiveMmaINS1_34MainloopSm90TmaGmmaWarpSpecializedILi4ENS5_IJNS4_1CILi2EEENSA_ILi1EEESC_EEENS1_32KernelTmaWarpSpecializedPingpongEEENS5_IJNSA_ILi64EEENSA_ILi128EEESH_EEENS_6half_tENS5_IJlSC_lEEESJ_SK_NS4_8TiledMMAINS4_8MMA_AtomIJNS4_4SM904GMMA26MMA_64x128x16_F32F16F16_SSILNSO_5MajorE0ELSQ_0ELNSO_7ScaleInE1ELSR_1EEEEEENS4_6LayoutINS5_IJSC_SC_SC_EEENS5_IJNSA_ILi0EEESW_SW_EEEEENS5_IJNS4_10UnderscoreESZ_SZ_EEEEENS4_13SM90_TMA_LOADENS4_14ComposedLayoutINS4_7SwizzleILi3ELi4ELi3EEENS4_18smem_ptr_flag_bitsILi16EEENSU_INS5_IJNSA_ILi8EEESG_EEENS5_IJSG_SC_EEEEEEEvNS4_8identityENS4_23SM90_TMA_LOAD_MULTICASTES1C_vS1D_EENS_8epilogue10collective6detail29Sm90TmaWarpSpecializedAdapterINS1H_15DefaultEpilogueISJ_SK_SK_NS1G_6thread17LinearCombinationISJ_Li1EffLNS1L_9ScaleType4KindE0ELNS_15FloatRoundStyleE2ESJ_EENS1_15EpilogueDefaultEEEEEvvEEEEvNT_6ParamsE --------------------------
	.section	.nv.constant0._ZN7cutlass13device_kernelINS_4gemm6kernel13GemmUniversalIN4cute5tupleIJiiiiEEENS1_10collective13CollectiveMmaINS1_34MainloopSm90TmaGmmaWarpSpecializedILi4ENS5_IJNS4_1CILi2EEENSA_ILi1EEESC_EEENS1_32KernelTmaWarpSpecializedPingpongEEENS5_IJNSA_ILi64EEENSA_ILi128EEESH_EEENS_6half_tENS5_IJlSC_lEEESJ_SK_NS4_8TiledMMAINS4_8MMA_AtomIJNS4_4SM904GMMA26MMA_64x128x16_F32F16F16_SSILNSO_5MajorE0ELSQ_0ELNSO_7ScaleInE1ELSR_1EEEEEENS4_6LayoutINS5_IJSC_SC_SC_EEENS5_IJNSA_ILi0EEESW_SW_EEEEENS5_IJNS4_10UnderscoreESZ_SZ_EEEEENS4_13SM90_TMA_LOADENS4_14ComposedLayoutINS4_7SwizzleILi3ELi4ELi3EEENS4_18smem_ptr_flag_bitsILi16EEENSU_INS5_IJNSA_ILi8EEESG_EEENS5_IJSG_SC_EEEEEEEvNS4_8identityENS4_23SM90_TMA_LOAD_MULTICASTES1C_vS1D_EENS_8epilogue10collective6detail29Sm90TmaWarpSpecializedAdapterINS1H_15DefaultEpilogueISJ_SK_SK_NS1G_6thread17LinearCombinationISJ_Li1EffLNS1L_9ScaleType4KindE0ELNS_15FloatRoundStyleE2ESJ_EENS1_15EpilogueDefaultEEEEEvvEEEEvNT_6ParamsE,"a",@progbits
	.sectionflags	@""
	.align	4
.nv.constant0._ZN7cutlass13device_kernelINS_4gemm6kernel13GemmUniversalIN4cute5tupleIJiiiiEEENS1_10collective13CollectiveMmaINS1_34MainloopSm90TmaGmmaWarpSpecializedILi4ENS5_IJNS4_1CILi2EEENSA_ILi1EEESC_EEENS1_32KernelTmaWarpSpecializedPingpongEEENS5_IJNSA_ILi64EEENSA_ILi128EEESH_EEENS_6half_tENS5_IJlSC_lEEESJ_SK_NS4_8TiledMMAINS4_8MMA_AtomIJNS4_4SM904GMMA26MMA_64x128x16_F32F16F16_SSILNSO_5MajorE0ELSQ_0ELNSO_7ScaleInE1ELSR_1EEEEEENS4_6LayoutINS5_IJSC_SC_SC_EEENS5_IJNSA_ILi0EEESW_SW_EEEEENS5_IJNS4_10UnderscoreESZ_SZ_EEEEENS4_13SM90_TMA_LOADENS4_14ComposedLayoutINS4_7SwizzleILi3ELi4ELi3EEENS4_18smem_ptr_flag_bitsILi16EEENSU_INS5_IJNSA_ILi8EEESG_EEENS5_IJSG_SC_EEEEEEEvNS4_8identityENS4_23SM90_TMA_LOAD_MULTICASTES1C_vS1D_EENS_8epilogue10collective6detail29Sm90TmaWarpSpecializedAdapterINS1H_15DefaultEpilogueISJ_SK_SK_NS1G_6thread17LinearCombinationISJ_Li1EffLNS1L_9ScaleType4KindE0ELNS_15FloatRoundStyleE2ESJ_EENS1_15EpilogueDefaultEEEEEvvEEEEvNT_6ParamsE:
	.zero		1664


//--------------------- SYMBOLS --------------------------

	.type		.nv.reservedSmem.offset0,@object
	.size		.nv.reservedSmem.offset0,0x4
	.type		__assertfail,@function
